	.headerflags	@"EF_CUDA_TEXMODE_UNIFIED EF_CUDA_64BIT_ADDRESS EF_CUDA_ACCELERATORS EF_CUDA_SM90 EF_CUDA_VIRTUAL_SM(EF_CUDA_SM90)"
	.elftype	@"ET_EXEC"


//--------------------- .nv.info                  --------------------------
	.section	.nv.info,"",@"SHT_CUDA_INFO"
	.align	4


	//----- nvinfo : EIATTR_REGCOUNT
	.align		4
        /*0000*/ 	.byte	0x04, 0x2f
        /*0002*/ 	.short	(.L_3 - .L_2)
	.align		4
.L_2:
        /*0004*/ 	.word	index@(triton_poi_fused_cat_16)
        /*0008*/ 	.word	0x0000004c


	//----- nvinfo : EIATTR_MIN_STACK_SIZE
	.align		4
.L_3:
        /*000c*/ 	.byte	0x04, 0x12
        /*000e*/ 	.short	(.L_5 - .L_4)
	.align		4
.L_4:
        /*0010*/ 	.word	index@(triton_poi_fused_cat_16)
        /*0014*/ 	.word	0x00000000


	//----- nvinfo : EIATTR_FRAME_SIZE
	.align		4
.L_5:
        /*0018*/ 	.byte	0x04, 0x11
        /*001a*/ 	.short	(.L_7 - .L_6)
	.align		4
.L_6:
        /*001c*/ 	.word	index@(triton_poi_fused_cat_16)
        /*0020*/ 	.word	0x00000000


	//----- nvinfo : EIATTR_MIN_STACK_SIZE
	.align		4
.L_7:
        /*0024*/ 	.byte	0x04, 0x12
        /*0026*/ 	.short	(.L_9 - .L_8)
	.align		4
.L_8:
        /*0028*/ 	.word	index@(triton_poi_fused_cat_16)
        /*002c*/ 	.word	0x00000000
.L_9:


//--------------------- .nv.info.triton_poi_fused_cat_16 --------------------------
	.section	.nv.info.triton_poi_fused_cat_16,"",@"SHT_CUDA_INFO"
	.sectionflags	@""
	.align	4


	//----- nvinfo : EIATTR_CUDA_API_VERSION
	.align		4
        /*0000*/ 	.byte	0x04, 0x37
        /*0002*/ 	.short	(.L_11 - .L_10)
.L_10:
        /*0004*/ 	.word	0x0000007c


	//----- nvinfo : EIATTR_KPARAM_INFO
	.align		4
.L_11:
        /*0008*/ 	.byte	0x04, 0x17
        /*000a*/ 	.short	(.L_13 - .L_12)
.L_12:
        /*000c*/ 	.word	0x00000000
        /*0010*/ 	.short	0x0015
        /*0012*/ 	.short	0x00a8
        /*0014*/ 	.byte	0x00, 0xf0, 0x11, 0x00


	//----- nvinfo : EIATTR_KPARAM_INFO
	.align		4
.L_13:
        /*0018*/ 	.byte	0x04, 0x17
        /*001a*/ 	.short	(.L_15 - .L_14)
.L_14:
        /*001c*/ 	.word	0x00000000
        /*0020*/ 	.short	0x0014
        /*0022*/ 	.short	0x00a0
        /*0024*/ 	.byte	0x00, 0xf4, 0x21, 0x00


	//----- nvinfo : EIATTR_KPARAM_INFO
	.align		4
.L_15:
        /*0028*/ 	.byte	0x04, 0x17
        /*002a*/ 	.short	(.L_17 - .L_16)
.L_16:
        /*002c*/ 	.word	0x00000000
        /*0030*/ 	.short	0x0013
        /*0032*/ 	.short	0x0098
        /*0034*/ 	.byte	0x00, 0xf4, 0x21, 0x00


	//----- nvinfo : EIATTR_KPARAM_INFO
	.align		4
.L_17:
        /*0038*/ 	.byte	0x04, 0x17
        /*003a*/ 	.short	(.L_19 - .L_18)
.L_18:
        /*003c*/ 	.word	0x00000000
        /*0040*/ 	.short	0x0012
        /*0042*/ 	.short	0x0090
        /*0044*/ 	.byte	0x00, 0xf4, 0x21, 0x00


	//----- nvinfo : EIATTR_KPARAM_INFO
	.align		4
.L_19:
        /*0048*/ 	.byte	0x04, 0x17
        /*004a*/ 	.short	(.L_21 - .L_20)
.L_20:
        /*004c*/ 	.word	0x00000000
        /*0050*/ 	.short	0x0011
        /*0052*/ 	.short	0x0088
        /*0054*/ 	.byte	0x00, 0xf4, 0x21, 0x00


	//----- nvinfo : EIATTR_KPARAM_INFO
	.align		4
.L_21:
        /*0058*/ 	.byte	0x04, 0x17
        /*005a*/ 	.short	(.L_23 - .L_22)
.L_22:
        /*005c*/ 	.word	0x00000000
        /*0060*/ 	.short	0x0010
        /*0062*/ 	.short	0x0080
        /*0064*/ 	.byte	0x00, 0xf4, 0x21, 0x00


	//----- nvinfo : EIATTR_KPARAM_INFO
	.align		4
.L_23:
        /*0068*/ 	.byte	0x04, 0x17
        /*006a*/ 	.short	(.L_25 - .L_24)
.L_24:
        /*006c*/ 	.word	0x00000000
        /*0070*/ 	.short	0x000f
        /*0072*/ 	.short	0x0078
        /*0074*/ 	.byte	0x00, 0xf4, 0x21, 0x00


	//----- nvinfo : EIATTR_KPARAM_INFO
	.align		4
.L_25:
        /*0078*/ 	.byte	0x04, 0x17
        /*007a*/ 	.short	(.L_27 - .L_26)
.L_26:
        /*007c*/ 	.word	0x00000000
        /*0080*/ 	.short	0x000e
        /*0082*/ 	.short	0x0070
        /*0084*/ 	.byte	0x00, 0xf4, 0x21, 0x00


	//----- nvinfo : EIATTR_KPARAM_INFO
	.align		4
.L_27:
        /*0088*/ 	.byte	0x04, 0x17
        /*008a*/ 	.short	(.L_29 - .L_28)
.L_28:
        /*008c*/ 	.word	0x00000000
        /*0090*/ 	.short	0x000d
        /*0092*/ 	.short	0x0068
        /*0094*/ 	.byte	0x00, 0xf4, 0x21, 0x00


	//----- nvinfo : EIATTR_KPARAM_INFO
	.align		4
.L_29:
        /*0098*/ 	.byte	0x04, 0x17
        /*009a*/ 	.short	(.L_31 - .L_30)
.L_30:
        /*009c*/ 	.word	0x00000000
        /*00a0*/ 	.short	0x000c
        /*00a2*/ 	.short	0x0060
        /*00a4*/ 	.byte	0x00, 0xf4, 0x21, 0x00


	//----- nvinfo : EIATTR_KPARAM_INFO
	.align		4
.L_31:
        /*00a8*/ 	.byte	0x04, 0x17
        /*00aa*/ 	.short	(.L_33 - .L_32)
.L_32:
        /*00ac*/ 	.word	0x00000000
        /*00b0*/ 	.short	0x000b
        /*00b2*/ 	.short	0x0058
        /*00b4*/ 	.byte	0x00, 0xf4, 0x21, 0x00


	//----- nvinfo : EIATTR_KPARAM_INFO
	.align		4
.L_33:
        /*00b8*/ 	.byte	0x04, 0x17
        /*00ba*/ 	.short	(.L_35 - .L_34)
.L_34:
        /*00bc*/ 	.word	0x00000000
        /*00c0*/ 	.short	0x000a
        /*00c2*/ 	.short	0x0050
        /*00c4*/ 	.byte	0x00, 0xf4, 0x21, 0x00


	//----- nvinfo : EIATTR_KPARAM_INFO
	.align		4
.L_35:
        /*00c8*/ 	.byte	0x04, 0x17
        /*00ca*/ 	.short	(.L_37 - .L_36)
.L_36:
        /*00cc*/ 	.word	0x00000000
        /*00d0*/ 	.short	0x0009
        /*00d2*/ 	.short	0x0048
        /*00d4*/ 	.byte	0x00, 0xf4, 0x21, 0x00


	//----- nvinfo : EIATTR_KPARAM_INFO
	.align		4
.L_37:
        /*00d8*/ 	.byte	0x04, 0x17
        /*00da*/ 	.short	(.L_39 - .L_38)
.L_38:
        /*00dc*/ 	.word	0x00000000
        /*00e0*/ 	.short	0x0008
        /*00e2*/ 	.short	0x0040
        /*00e4*/ 	.byte	0x00, 0xf4, 0x21, 0x00


	//----- nvinfo : EIATTR_KPARAM_INFO
	.align		4
.L_39:
        /*00e8*/ 	.byte	0x04, 0x17
        /*00ea*/ 	.short	(.L_41 - .L_40)
.L_40:
        /*00ec*/ 	.word	0x00000000
        /*00f0*/ 	.short	0x0007
        /*00f2*/ 	.short	0x0038
        /*00f4*/ 	.byte	0x00, 0xf4, 0x21, 0x00


	//----- nvinfo : EIATTR_KPARAM_INFO
	.align		4
.L_41:
        /*00f8*/ 	.byte	0x04, 0x17
        /*00fa*/ 	.short	(.L_43 - .L_42)
.L_42:
        /*00fc*/ 	.word	0x00000000
        /*0100*/ 	.short	0x0006
        /*0102*/ 	.short	0x0030
        /*0104*/ 	.byte	0x00, 0xf4, 0x21, 0x00


	//----- nvinfo : EIATTR_KPARAM_INFO
	.align		4
.L_43:
        /*0108*/ 	.byte	0x04, 0x17
        /*010a*/ 	.short	(.L_45 - .L_44)
.L_44:
        /*010c*/ 	.word	0x00000000
        /*0110*/ 	.short	0x0005
        /*0112*/ 	.short	0x0028
        /*0114*/ 	.byte	0x00, 0xf4, 0x21, 0x00


	//----- nvinfo : EIATTR_KPARAM_INFO
	.align		4
.L_45:
        /*0118*/ 	.byte	0x04, 0x17
        /*011a*/ 	.short	(.L_47 - .L_46)
.L_46:
        /*011c*/ 	.word	0x00000000
        /*0120*/ 	.short	0x0004
        /*0122*/ 	.short	0x0020
        /*0124*/ 	.byte	0x00, 0xf4, 0x21, 0x00


	//----- nvinfo : EIATTR_KPARAM_INFO
	.align		4
.L_47:
        /*0128*/ 	.byte	0x04, 0x17
        /*012a*/ 	.short	(.L_49 - .L_48)
.L_48:
        /*012c*/ 	.word	0x00000000
        /*0130*/ 	.short	0x0003
        /*0132*/ 	.short	0x0018
        /*0134*/ 	.byte	0x00, 0xf4, 0x21, 0x00


	//----- nvinfo : EIATTR_KPARAM_INFO
	.align		4
.L_49:
        /*0138*/ 	.byte	0x04, 0x17
        /*013a*/ 	.short	(.L_51 - .L_50)
.L_50:
        /*013c*/ 	.word	0x00000000
        /*0140*/ 	.short	0x0002
        /*0142*/ 	.short	0x0010
        /*0144*/ 	.byte	0x00, 0xf4, 0x21, 0x00


	//----- nvinfo : EIATTR_KPARAM_INFO
	.align		4
.L_51:
        /*0148*/ 	.byte	0x04, 0x17
        /*014a*/ 	.short	(.L_53 - .L_52)
.L_52:
        /*014c*/ 	.word	0x00000000
        /*0150*/ 	.short	0x0001
        /*0152*/ 	.short	0x0008
        /*0154*/ 	.byte	0x00, 0xf4, 0x21, 0x00


	//----- nvinfo : EIATTR_KPARAM_INFO
	.align		4
.L_53:
        /*0158*/ 	.byte	0x04, 0x17
        /*015a*/ 	.short	(.L_55 - .L_54)
.L_54:
        /*015c*/ 	.word	0x00000000
        /*0160*/ 	.short	0x0000
        /*0162*/ 	.short	0x0000
        /*0164*/ 	.byte	0x00, 0xf4, 0x21, 0x00


	//----- nvinfo : EIATTR_SPARSE_MMA_MASK
	.align		4
.L_55:
        /*0168*/ 	.byte	0x03, 0x50
        /*016a*/ 	.short	0x0000


	//----- nvinfo : EIATTR_MAXREG_COUNT
	.align		4
        /*016c*/ 	.byte	0x03, 0x1b
        /*016e*/ 	.short	0x00ff


	//----- nvinfo : EIATTR_EXIT_INSTR_OFFSETS
	.align		4
        /*0170*/ 	.byte	0x04, 0x1c
        /*0172*/ 	.short	(.L_57 - .L_56)


	//   ....[0]....
.L_56:
        /*0174*/ 	.word	0x00003c60


	//   ....[1]....
        /*0178*/ 	.word	0x00003c80


	//----- nvinfo : EIATTR_REQNTID
	.align		4
.L_57:
        /*017c*/ 	.byte	0x04, 0x10
        /*017e*/ 	.short	(.L_59 - .L_58)
.L_58:
        /*0180*/ 	.word	0x00000080
        /*0184*/ 	.word	0x00000001
        /*0188*/ 	.word	0x00000001


	//----- nvinfo : EIATTR_CBANK_PARAM_SIZE
	.align		4
.L_59:
        /*018c*/ 	.byte	0x03, 0x19
        /*018e*/ 	.short	0x00ac


	//----- nvinfo : EIATTR_PARAM_CBANK
	.align		4
        /*0190*/ 	.byte	0x04, 0x0a
        /*0192*/ 	.short	(.L_61 - .L_60)
	.align		4
.L_60:
        /*0194*/ 	.word	index@(.nv.constant0.triton_poi_fused_cat_16)
        /*0198*/ 	.short	0x0210
        /*019a*/ 	.short	0x00ac


	//----- nvinfo : EIATTR_SW_WAR
	.align		4
.L_61:
        /*019c*/ 	.byte	0x04, 0x36
        /*019e*/ 	.short	(.L_63 - .L_62)
.L_62:
        /*01a0*/ 	.word	0x00000008
.L_63:


//--------------------- .nv.callgraph             --------------------------
	.section	.nv.callgraph,"",@"SHT_CUDA_CALLGRAPH"
	.align	4
	.sectionentsize	8
	.align		4
        /*0000*/ 	.word	0x00000000
	.align		4
        /*0004*/ 	.word	0xffffffff
	.align		4
        /*0008*/ 	.word	0x00000000
	.align		4
        /*000c*/ 	.word	0xfffffffe
	.align		4
        /*0010*/ 	.word	0x00000000
	.align		4
        /*0014*/ 	.word	0xfffffffd
	.align		4
        /*0018*/ 	.word	0x00000000
	.align		4
        /*001c*/ 	.word	0xfffffffc


//--------------------- .nv.constant4             --------------------------
	.section	.nv.constant4,"a",@progbits
	.align	8
	.align		8
.nv.constant4:
        /*0000*/ 	.dword	_$_str
	.align		8
        /*0008*/ 	.dword	_$_str_$_2


//--------------------- .text.triton_poi_fused_cat_16 --------------------------
	.section	.text.triton_poi_fused_cat_16,"ax",@progbits
	.align	128
        .global         triton_poi_fused_cat_16
        .type           triton_poi_fused_cat_16,@function
        .size           triton_poi_fused_cat_16,(.L_x_1 - triton_poi_fused_cat_16)
        .other          triton_poi_fused_cat_16,@"STO_CUDA_ENTRY STV_DEFAULT"
triton_poi_fused_cat_16:
.text.triton_poi_fused_cat_16:
[----:B------:R-:W0:Y:S01]  /*0000*/  LDC R1, c[0x0][0x28] ;  /* 0x00000a00ff017b82 */ /* 0x000e220000000800 */
[----:B------:R-:W1:Y:S01]  /*0010*/  S2R R0, SR_TID.X ;  /* 0x0000000000007919 */ /* 0x000e620000002100 */
[----:B------:R-:W-:-:S06]  /*0020*/  ULDC.64 UR6, c[0x0][0x238] ;  /* 0x00008e0000067ab9 */ /* 0x000fcc0000000a00 */
[----:B------:R-:W2:Y:S01]  /*0030*/  LDC.64 R18, c[0x0][0x268] ;  /* 0x00009a00ff127b82 */ /* 0x000ea20000000a00 */
[----:B------:R-:W-:Y:S01]  /*0040*/  ULDC.64 UR8, c[0x0][0x260] ;  /* 0x0000980000087ab9 */ /* 0x000fe20000000a00 */
[----:B------:R-:W3:Y:S06]  /*0050*/  S2R R3, SR_CTAID.X ;  /* 0x0000000000037919 */ /* 0x000eec0000002500 */
[----:B------:R-:W4:Y:S01]  /*0060*/  LDC.64 R44, c[0x0][0x240] ;  /* 0x00009000ff2c7b82 */ /* 0x000f220000000a00 */
[----:B------:R-:W-:Y:S02]  /*0070*/  CS2R R28, SRZ ;  /* 0x00000000001c7805 */ /* 0x000fe4000001ff00 */
[----:B------:R-:W-:-:S02]  /*0080*/  CS2R R30, SRZ ;  /* 0x00000000001e7805 */ /* 0x000fc4000001ff00 */
[----:B------:R-:W-:Y:S02]  /*0090*/  CS2R R32, SRZ ;  /* 0x0000000000207805 */ /* 0x000fe4000001ff00 */
[----:B------:R-:W-:Y:S02]  /*00a0*/  CS2R R34, SRZ ;  /* 0x0000000000227805 */ /* 0x000fe4000001ff00 */
[----:B------:R-:W-:Y:S02]  /*00b0*/  CS2R R24, SRZ ;  /* 0x0000000000187805 */ /* 0x000fe4000001ff00 */
[----:B------:R-:W-:Y:S02]  /*00c0*/  CS2R R26, SRZ ;  /* 0x00000000001a7805 */ /* 0x000fe4000001ff00 */
[----:B------:R-:W-:Y:S02]  /*00d0*/  CS2R R36, SRZ ;  /* 0x0000000000247805 */ /* 0x000fe4000001ff00 */
[----:B------:R-:W-:Y:S01]  /*00e0*/  CS2R R38, SRZ ;  /* 0x0000000000267805 */ /* 0x000fe2000001ff00 */
[----:B------:R-:W-:Y:S01]  /*00f0*/  ULDC.64 UR4, c[0x0][0x208] ;  /* 0x0000820000047ab9 */ /* 0x000fe20000000a00 */
[----:B------:R-:W-:-:S02]  /*0100*/  CS2R R20, SRZ ;  /* 0x0000000000147805 */ /* 0x000fc4000001ff00 */
[----:B------:R-:W-:Y:S02]  /*0110*/  CS2R R22, SRZ ;  /* 0x0000000000167805 */ /* 0x000fe4000001ff00 */
[----:B------:R-:W-:Y:S02]  /*0120*/  CS2R R12, SRZ ;  /* 0x00000000000c7805 */ /* 0x000fe4000001ff00 */
[----:B------:R-:W-:Y:S02]  /*0130*/  CS2R R14, SRZ ;  /* 0x00000000000e7805 */ /* 0x000fe4000001ff00 */
[----:B------:R-:W-:Y:S01]  /*0140*/  CS2R R16, SRZ ;  /* 0x0000000000107805 */ /* 0x000fe2000001ff00 */
[----:B------:R-:W5:Y:S01]  /*0150*/  LDC.64 R52, c[0x0][0x210] ;  /* 0x00008400ff347b82 */ /* 0x000f620000000a00 */
[----:B-1----:R-:W-:-:S07]  /*0160*/  IMAD.SHL.U32 R0, R0, 0x4, RZ ;  /* 0x0000000400007824 */ /* 0x002fce00078e00ff */
[----:B------:R-:W1:Y:S01]  /*0170*/  LDC.64 R64, c[0x0][0x218] ;  /* 0x00008600ff407b82 */ /* 0x000e620000000a00 */
[----:B---3--:R-:W-:Y:S02]  /*0180*/  SHF.R.S32.HI R5, RZ, 0x15, R3 ;  /* 0x00000015ff057819 */ /* 0x008fe40000011403 */
[----:B------:R-:W-:Y:S02]  /*0190*/  LOP3.LUT R0, R0, 0x1fc, RZ, 0xc0, !PT ;  /* 0x000001fc00007812 */ /* 0x000fe400078ec0ff */
[----:B------:R-:W-:-:S03]  /*01a0*/  SGXT R5, R5, 0x1 ;  /* 0x000000010505781a */ /* 0x000fc60000000200 */
[----:B------:R-:W3:Y:S01]  /*01b0*/  LDC.64 R72, c[0x0][0x220] ;  /* 0x00008800ff487b82 */ /* 0x000ee20000000a00 */
[----:B------:R-:W-:-:S04]  /*01c0*/  IMAD R3, R3, 0x400, R0 ;  /* 0x0000040003037824 */ /* 0x000fc800078e0200 */
[----:B------:R-:W-:Y:S01]  /*01d0*/  VIADD R58, R3, 0x200 ;  /* 0x00000200033a7836 */ /* 0x000fe20000000000 */
[----:B------:R-:W-:-:S04]  /*01e0*/  SHF.R.S32.HI R0, RZ, 0x1f, R3 ;  /* 0x0000001fff007819 */ /* 0x000fc80000011403 */
[----:B------:R-:W-:Y:S02]  /*01f0*/  LEA.HI R2, R0, R3, RZ, 0x9 ;  /* 0x0000000300027211 */ /* 0x000fe400078f48ff */
[----:B------:R-:W-:Y:S02]  /*0200*/  LEA.HI R5, R5, R58, RZ, 0x9 ;  /* 0x0000003a05057211 */ /* 0x000fe400078f48ff */
[----:B------:R-:W-:Y:S02]  /*0210*/  LOP3.LUT R6, R2, 0xfffffe00, RZ, 0xc0, !PT ;  /* 0xfffffe0002067812 */ /* 0x000fe400078ec0ff */
[----:B------:R-:W-:Y:S02]  /*0220*/  SHF.R.S32.HI R5, RZ, 0x9, R5 ;  /* 0x00000009ff057819 */ /* 0x000fe40000011405 */
[----:B------:R-:W-:Y:S01]  /*0230*/  SHF.R.S32.HI R2, RZ, 0x9, R2 ;  /* 0x00000009ff027819 */ /* 0x000fe20000011402 */
[----:B------:R-:W-:Y:S02]  /*0240*/  IMAD.IADD R6, R3, 0x1, -R6 ;  /* 0x0000000103067824 */ /* 0x000fe400078e0a06 */
[----:B------:R-:W-:-:S02]  /*0250*/  IMAD.SHL.U32 R5, R5, 0x80, RZ ;  /* 0x0000008005057824 */ /* 0x000fc400078e00ff */
[----:B------:R-:W-:Y:S01]  /*0260*/  IMAD.SHL.U32 R7, R2, 0x80, RZ ;  /* 0x0000008002077824 */ /* 0x000fe200078e00ff */
[----:B------:R-:W-:Y:S02]  /*0270*/  SHF.R.S32.HI R4, RZ, 0x1f, R6 ;  /* 0x0000001fff047819 */ /* 0x000fe40000011406 */
[----:B------:R-:W-:Y:S02]  /*0280*/  IADD3 R41, P0, R6, R5, RZ ;  /* 0x0000000506297210 */ /* 0x000fe40007f1e0ff */
[----:B------:R-:W-:Y:S02]  /*0290*/  LOP3.LUT R0, R6, 0xffffff80, RZ, 0xc0, !PT ;  /* 0xffffff8006007812 */ /* 0x000fe400078ec0ff */
[----:B------:R-:W-:Y:S02]  /*02a0*/  LEA.HI.X.SX32 R40, R5, R4, 0x1, P0 ;  /* 0x0000000405287211 */ /* 0x000fe400000f0eff */
[C---:B------:R-:W-:Y:S02]  /*02b0*/  ISETP.NE.AND P4, PT, R0.reuse, 0x100, PT ;  /* 0x000001000000780c */ /* 0x040fe40003f85270 */
[C---:B------:R-:W-:Y:S01]  /*02c0*/  SHF.L.U64.HI R40, R41.reuse, 0x2, R40 ;  /* 0x0000000229287819 */ /* 0x040fe20000010228 */
[----:B------:R-:W-:Y:S01]  /*02d0*/  IMAD.SHL.U32 R41, R41, 0x4, RZ ;  /* 0x0000000429297824 */ /* 0x000fe200078e00ff */
[----:B------:R-:W-:-:S04]  /*02e0*/  ISETP.NE.AND P3, PT, R0, 0x80, PT ;  /* 0x000000800000780c */ /* 0x000fc80003f65270 */
[----:B------:R-:W-:Y:S02]  /*02f0*/  IADD3 R8, P1, R41, UR6, RZ ;  /* 0x0000000629087c10 */ /* 0x000fe4000ff3e0ff */
[----:B------:R-:W-:Y:S02]  /*0300*/  ISETP.LT.AND P6, PT, R3, 0x90800, !P4 ;  /* 0x000908000300780c */ /* 0x000fe400067c1270 */
[----:B------:R-:W-:Y:S02]  /*0310*/  IADD3.X R9, R40, UR7, RZ, P1, !PT ;  /* 0x0000000728097c10 */ /* 0x000fe40008ffe4ff */
[----:B------:R-:W-:Y:S02]  /*0320*/  IADD3 R42, P1, R6, R7, RZ ;  /* 0x00000007062a7210 */ /* 0x000fe40007f3e0ff */
[----:B------:R-:W-:Y:S02]  /*0330*/  ISETP.LT.AND P0, PT, R58, 0x90800, !P3 ;  /* 0x000908003a00780c */ /* 0x000fe40005f01270 */
[----:B------:R-:W-:-:S04]  /*0340*/  LEA.HI.X.SX32 R43, R7, R4, 0x1, P1 ;  /* 0x00000004072b7211 */ /* 0x000fc800008f0eff */
[C---:B------:R-:W-:Y:S01]  /*0350*/  SHF.L.U64.HI R43, R42.reuse, 0x2, R43 ;  /* 0x000000022a2b7819 */ /* 0x040fe2000001022b */
[----:B------:R-:W-:Y:S01]  /*0360*/  IMAD.SHL.U32 R42, R42, 0x4, RZ ;  /* 0x000000042a2a7824 */ /* 0x000fe200078e00ff */
[----:B------:R-:W-:-:S04]  /*0370*/  ISETP.LT.AND P5, PT, R58, 0x90800, !P4 ;  /* 0x000908003a00780c */ /* 0x000fc800067a1270 */
[----:B------:R-:W-:Y:S01]  /*0380*/  IADD3 R10, P1, R42, UR8, RZ ;  /* 0x000000082a0a7c10 */ /* 0x000fe2000ff3e0ff */
[C---:B--2---:R-:W-:Y:S01]  /*0390*/  IMAD.WIDE R18, R6.reuse, 0x4, R18 ;  /* 0x0000000406127825 */ /* 0x044fe200078e0212 */
[----:B------:R2:W3:Y:S01]  /*03a0*/  @P0 LDG.E.EL.128 R32, desc[UR4][R8.64+-0x200] ;  /* 0xfffe000408200981 */ /* 0x0004e2000c2e1d00 */
[----:B------:R-:W-:Y:S02]  /*03b0*/  IADD3 R48, P2, R41, UR8, RZ ;  /* 0x0000000829307c10 */ /* 0x000fe4000ff5e0ff */
[----:B------:R-:W-:Y:S01]  /*03c0*/  IADD3.X R11, R43, UR9, RZ, P1, !PT ;  /* 0x000000092b0b7c10 */ /* 0x000fe20008ffe4ff */
[----:B----4-:R-:W-:Y:S01]  /*03d0*/  IMAD.WIDE R44, R6, 0x4, R44 ;  /* 0x00000004062c7825 */ /* 0x010fe200078e022c */
[----:B------:R-:W4:Y:S04]  /*03e0*/  @P6 LDG.E.EL.128 R24, desc[UR4][R18.64+-0x400] ;  /* 0xfffc000412186981 */ /* 0x000f28000c2e1d00 */
[----:B------:R1:W4:Y:S04]  /*03f0*/  @P6 LDG.E.EL.128 R28, desc[UR4][R10.64+-0x400] ;  /* 0xfffc00040a1c6981 */ /* 0x000328000c2e1d00 */
[----:B------:R-:W4:Y:S04]  /*0400*/  @P0 LDG.E.EL.128 R36, desc[UR4][R44.64+-0x200] ;  /* 0xfffe00042c240981 */ /* 0x000f28000c2e1d00 */
[----:B------:R5:W4:Y:S01]  /*0410*/  @P5 LDG.E.EL.128 R20, desc[UR4][R18.64+-0x400] ;  /* 0xfffc000412145981 */ /* 0x000b22000c2e1d00 */
[----:B--2---:R-:W-:-:S02]  /*0420*/  CS2R R8, SRZ ;  /* 0x0000000000087805 */ /* 0x004fc4000001ff00 */
[----:B01----:R-:W-:Y:S02]  /*0430*/  CS2R R10, SRZ ;  /* 0x00000000000a7805 */ /* 0x003fe4000001ff00 */
[----:B------:R-:W-:Y:S02]  /*0440*/  IADD3.X R49, R40, UR9, RZ, P2, !PT ;  /* 0x0000000928317c10 */ /* 0x000fe400097fe4ff */
[----:B------:R-:W-:-:S03]  /*0450*/  ISETP.LT.AND P4, PT, R3, 0x90800, !P3 ;  /* 0x000908000300780c */ /* 0x000fc60005f81270 */
[----:B------:R-:W2:Y:S01]  /*0460*/  @P5 LDG.E.EL.128 R8, desc[UR4][R48.64+-0x400] ;  /* 0xfffc000430085981 */ /* 0x000ea2000c2e1d00 */
[----:B------:R-:W-:Y:S02]  /*0470*/  IADD3 R46, P1, R42, UR6, RZ ;  /* 0x000000062a2e7c10 */ /* 0x000fe4000ff3e0ff */
[----:B-----5:R-:W-:Y:S02]  /*0480*/  CS2R R18, SRZ ;  /* 0x0000000000127805 */ /* 0x020fe4000001ff00 */
[----:B------:R-:W-:Y:S01]  /*0490*/  IADD3.X R47, R43, UR7, RZ, P1, !PT ;  /* 0x000000072b2f7c10 */ /* 0x000fe20008ffe4ff */
[----:B------:R-:W-:Y:S01]  /*04a0*/  IMAD.IADD R63, R6, 0x1, R7 ;  /* 0x00000001063f7824 */ /* 0x000fe200078e0207 */
[----:B------:R-:W-:-:S03]  /*04b0*/  ULDC.64 UR6, c[0x0][0x288] ;  /* 0x0000a20000067ab9 */ /* 0x000fc60000000a00 */
[----:B------:R0:W5:Y:S04]  /*04c0*/  @P4 LDG.E.EL.128 R12, desc[UR4][R44.64+-0x200] ;  /* 0xfffe00042c0c4981 */ /* 0x000168000c2e1d00 */
[----:B------:R1:W2:Y:S01]  /*04d0*/  @P4 LDG.E.EL.128 R16, desc[UR4][R46.64+-0x200] ;  /* 0xfffe00042e104981 */ /* 0x0002a2000c2e1d00 */
[C---:B------:R-:W-:Y:S01]  /*04e0*/  IMAD.IADD R5, R6.reuse, 0x1, R5 ;  /* 0x0000000106057824 */ /* 0x040fe200078e0205 */
[----:B------:R-:W-:Y:S01]  /*04f0*/  ISETP.GT.AND P3, PT, R6, 0x17f, PT ;  /* 0x0000017f0600780c */ /* 0x000fe20003f64270 */
[--C-:B------:R-:W-:Y:S01]  /*0500*/  IMAD.WIDE R62, R63, 0x4, R52.reuse ;  /* 0x000000043f3e7825 */ /* 0x100fe200078e0234 */
[----:B------:R-:W-:Y:S01]  /*0510*/  IADD3 R42, P1, R42, UR6, RZ ;  /* 0x000000062a2a7c10 */ /* 0x000fe2000ff3e0ff */
[----:B0-----:R-:W0:Y:S02]  /*0520*/  LDC.64 R44, c[0x0][0x290] ;  /* 0x0000a400ff2c7b82 */ /* 0x001e240000000a00 */
[----:B------:R-:W-:Y:S01]  /*0530*/  IMAD.WIDE R52, R5, 0x4, R52 ;  /* 0x0000000405347825 */ /* 0x000fe200078e0234 */
[----:B------:R-:W-:-:S02]  /*0540*/  ISETP.LT.AND P2, PT, R58, 0x90800, P3 ;  /* 0x000908003a00780c */ /* 0x000fc40001f41270 */
[----:B------:R-:W-:Y:S02]  /*0550*/  ISETP.LT.AND P3, PT, R3, 0x90800, P3 ;  /* 0x000908000300780c */ /* 0x000fe40001f61270 */
[----:B------:R-:W-:Y:S02]  /*0560*/  IADD3.X R43, R43, UR7, RZ, P1, !PT ;  /* 0x000000072b2b7c10 */ /* 0x000fe40008ffe4ff */
[----:B------:R-:W-:Y:S02]  /*0570*/  P2R R67, PR, RZ, 0x1 ;  /* 0x00000001ff437803 */ /* 0x000fe40000000000 */
[----:B-1----:R-:W-:Y:S02]  /*0580*/  CS2R R46, SRZ ;  /* 0x00000000002e7805 */ /* 0x002fe4000001ff00 */
[----:B------:R-:W-:Y:S02]  /*0590*/  CS2R R48, SRZ ;  /* 0x0000000000307805 */ /* 0x000fe4000001ff00 */
[----:B------:R-:W-:Y:S01]  /*05a0*/  CS2R R50, SRZ ;  /* 0x0000000000327805 */ /* 0x000fe2000001ff00 */
[----:B------:R-:W-:-:S04]  /*05b0*/  IMAD.WIDE R64, R6, 0x4, R64 ;  /* 0x0000000406407825 */ /* 0x000fc800078e0240 */
[----:B0-----:R-:W-:Y:S01]  /*05c0*/  IMAD.WIDE R54, R6, 0x4, R44 ;  /* 0x0000000406367825 */ /* 0x001fe200078e022c */
[----:B------:R-:W-:-:S03]  /*05d0*/  CS2R R44, SRZ ;  /* 0x00000000002c7805 */ /* 0x000fc6000001ff00 */
[----:B---3--:R-:W-:Y:S01]  /*05e0*/  IMAD.WIDE R72, R6, 0x4, R72 ;  /* 0x0000000406487825 */ /* 0x008fe200078e0248 */
[----:B------:R-:W-:Y:S02]  /*05f0*/  SEL R4, R32, RZ, P0 ;  /* 0x000000ff20047207 */ /* 0x000fe40000000000 */
[----:B------:R-:W-:Y:S02]  /*0600*/  SEL R35, R35, RZ, P0 ;  /* 0x000000ff23237207 */ /* 0x000fe40000000000 */
[----:B------:R-:W-:Y:S02]  /*0610*/  SEL R2, R34, RZ, P0 ;  /* 0x000000ff22027207 */ /* 0x000fe40000000000 */
[----:B----4-:R-:W-:Y:S02]  /*0620*/  SEL R5, R30, RZ, P6 ;  /* 0x000000ff1e057207 */ /* 0x010fe40003000000 */
[----:B------:R-:W-:Y:S02]  /*0630*/  SEL R30, R26, RZ, P6 ;  /* 0x000000ff1a1e7207 */ /* 0x000fe40003000000 */
[----:B------:R-:W-:-:S02]  /*0640*/  SEL R32, R39, RZ, P0 ;  /* 0x000000ff27207207 */ /* 0x000fc40000000000 */
[----:B------:R-:W-:Y:S02]  /*0650*/  SEL R7, R36, RZ, P0 ;  /* 0x000000ff24077207 */ /* 0x000fe40000000000 */
[----:B------:R-:W-:Y:S02]  /*0660*/  SEL R26, R25, RZ, P6 ;  /* 0x000000ff191a7207 */ /* 0x000fe40003000000 */
[----:B------:R-:W-:Y:S02]  /*0670*/  SEL R28, R28, RZ, P6 ;  /* 0x000000ff1c1c7207 */ /* 0x000fe40003000000 */
[----:B------:R-:W-:Y:S02]  /*0680*/  SEL R29, R29, RZ, P6 ;  /* 0x000000ff1d1d7207 */ /* 0x000fe40003000000 */
[----:B------:R-:W-:Y:S02]  /*0690*/  SEL R25, R24, RZ, P6 ;  /* 0x000000ff18197207 */ /* 0x000fe40003000000 */
[----:B------:R-:W-:-:S02]  /*06a0*/  SEL R33, R33, RZ, P0 ;  /* 0x000000ff21217207 */ /* 0x000fc40000000000 */
[----:B------:R-:W-:Y:S02]  /*06b0*/  SEL R39, R38, RZ, P0 ;  /* 0x000000ff26277207 */ /* 0x000fe40000000000 */
[----:B------:R-:W-:Y:S02]  /*06c0*/  SEL R56, R37, RZ, P0 ;  /* 0x000000ff25387207 */ /* 0x000fe40000000000 */
[----:B------:R-:W-:Y:S02]  /*06d0*/  IADD3 R34, P1, R41, UR6, RZ ;  /* 0x0000000629227c10 */ /* 0x000fe4000ff3e0ff */
[----:B------:R-:W-:Y:S01]  /*06e0*/  ISETP.GE.AND P0, PT, R6, 0x80, PT ;  /* 0x000000800600780c */ /* 0x000fe20003f06270 */
[----:B------:R-:W-:Y:S01]  /*06f0*/  FADD R57, R35, -R32 ;  /* 0x8000002023397221 */ /* 0x000fe20000000000 */
[----:B------:R-:W-:Y:S01]  /*0700*/  FADD R4, R4, -R7 ;  /* 0x8000000704047221 */ /* 0x000fe20000000000 */
[----:B------:R-:W-:Y:S01]  /*0710*/  SEL R60, R23, RZ, P5 ;  /* 0x000000ff173c7207 */ /* 0x000fe20002800000 */
[----:B------:R-:W-:Y:S01]  /*0720*/  FADD R5, R5, -R30 ;  /* 0x8000001e05057221 */ /* 0x000fe20000000000 */
[----:B------:R-:W-:Y:S01]  /*0730*/  SEL R7, R31, RZ, P6 ;  /* 0x000000ff1f077207 */ /* 0x000fe20003000000 */
[----:B------:R-:W-:Y:S01]  /*0740*/  FADD R59, R29, -R26 ;  /* 0x8000001a1d3b7221 */ /* 0x000fe20000000000 */
[----:B------:R-:W-:Y:S01]  /*0750*/  FADD R23, R28, -R25 ;  /* 0x800000191c177221 */ /* 0x000fe20000000000 */
[----:B------:R-:W-:-:S02]  /*0760*/  IADD3.X R35, R40, UR7, RZ, P1, !PT ;  /* 0x0000000728237c10 */ /* 0x000fc40008ffe4ff */
[----:B------:R-:W-:Y:S02]  /*0770*/  CS2R R28, SRZ ;  /* 0x00000000001c7805 */ /* 0x000fe4000001ff00 */
[----:B------:R-:W-:Y:S02]  /*0780*/  CS2R R30, SRZ ;  /* 0x00000000001e7805 */ /* 0x000fe4000001ff00 */
[----:B------:R-:W-:Y:S02]  /*0790*/  ISETP.LT.AND P1, PT, R58, 0x90800, !P0 ;  /* 0x000908003a00780c */ /* 0x000fe40004721270 */
[----:B------:R-:W-:Y:S02]  /*07a0*/  CS2R R40, SRZ ;  /* 0x0000000000287805 */ /* 0x000fe4000001ff00 */
[----:B------:R-:W-:Y:S01]  /*07b0*/  SEL R32, R27, RZ, P6 ;  /* 0x000000ff1b207207 */ /* 0x000fe20003000000 */
[----:B------:R0:W3:Y:S01]  /*07c0*/  @P3 LDG.E.EL.128 R28, desc[UR4][R42.64+-0x600] ;  /* 0xfffa00042a1c3981 */ /* 0x0000e2000c2e1d00 */
[----:B------:R-:W-:-:S02]  /*07d0*/  CS2R R24, SRZ ;  /* 0x0000000000187805 */ /* 0x000fc4000001ff00 */
[----:B------:R-:W-:Y:S02]  /*07e0*/  CS2R R26, SRZ ;  /* 0x00000000001a7805 */ /* 0x000fe4000001ff00 */
[----:B--2---:R-:W-:Y:S02]  /*07f0*/  SEL R11, R11, RZ, P5 ;  /* 0x000000ff0b0b7207 */ /* 0x004fe40002800000 */
[----:B------:R-:W-:Y:S01]  /*0800*/  SEL R9, R9, RZ, P5 ;  /* 0x000000ff09097207 */ /* 0x000fe20002800000 */
[----:B------:R-:W-:Y:S01]  /*0810*/  FADD R2, R2, -R39 ;  /* 0x8000002702027221 */ /* 0x000fe20000000000 */
[----:B------:R-:W-:Y:S01]  /*0820*/  FADD R56, R33, -R56 ;  /* 0x8000003821387221 */ /* 0x000fe20000000000 */
[----:B------:R-:W-:Y:S01]  /*0830*/  FADD R7, R7, -R32 ;  /* 0x8000002007077221 */ /* 0x000fe20000000000 */
[----:B------:R1:W2:Y:S01]  /*0840*/  @P2 LDG.E.EL.128 R24, desc[UR4][R34.64+-0x600] ;  /* 0xfffa000422182981 */ /* 0x0002a2000c2e1d00 */
[----:B0-----:R-:W-:Y:S02]  /*0850*/  CS2R R42, SRZ ;  /* 0x00000000002a7805 */ /* 0x001fe4000001ff00 */
[----:B------:R-:W-:-:S02]  /*0860*/  CS2R R32, SRZ ;  /* 0x0000000000207805 */ /* 0x000fc4000001ff00 */
[----:B------:R-:W-:Y:S02]  /*0870*/  CS2R R36, SRZ ;  /* 0x0000000000247805 */ /* 0x000fe4000001ff00 */
[----:B------:R-:W-:Y:S01]  /*0880*/  ISETP.LT.AND P0, PT, R3, 0x90800, !P0 ;  /* 0x000908000300780c */ /* 0x000fe20004701270 */
[----:B------:R-:W4:Y:S04]  /*0890*/  @P1 LDG.E.EL.128 R48, desc[UR4][R64.64] ;  /* 0x0000000440301981 */ /* 0x000f28000c2e1d00 */
[----:B------:R0:W4:Y:S01]  /*08a0*/  @P1 LDG.E.EL.128 R40, desc[UR4][R52.64] ;  /* 0x0000000434281981 */ /* 0x000122000c2e1d00 */
[----:B-1----:R-:W-:Y:S02]  /*08b0*/  CS2R R34, SRZ ;  /* 0x0000000000227805 */ /* 0x002fe4000001ff00 */
[----:B------:R-:W-:Y:S01]  /*08c0*/  CS2R R38, SRZ ;  /* 0x0000000000267805 */ /* 0x000fe2000001ff00 */
[----:B------:R-:W-:Y:S01]  /*08d0*/  FADD R60, R11, -R60 ;  /* 0x8000003c0b3c7221 */ /* 0x000fe20000000000 */
[----:B------:R-:W-:-:S02]  /*08e0*/  SEL R11, R22, RZ, P5 ;  /* 0x000000ff160b7207 */ /* 0x000fc40002800000 */
[----:B------:R-:W-:Y:S01]  /*08f0*/  SEL R10, R10, RZ, P5 ;  /* 0x000000ff0a0a7207 */ /* 0x000fe20002800000 */
[----:B------:R-:W4:Y:S01]  /*0900*/  @P3 LDG.E.EL.128 R32, desc[UR4][R54.64+-0x600] ;  /* 0xfffa000436203981 */ /* 0x000f22000c2e1d00 */
[----:B0-----:R-:W-:-:S03]  /*0910*/  SEL R52, R21, RZ, P5 ;  /* 0x000000ff15347207 */ /* 0x001fc60002800000 */
[----:B------:R0:W4:Y:S01]  /*0920*/  @P2 LDG.E.EL.128 R36, desc[UR4][R54.64+-0x600] ;  /* 0xfffa000436242981 */ /* 0x000122000c2e1d00 */
[----:B------:R-:W-:Y:S01]  /*0930*/  SEL R8, R8, RZ, P5 ;  /* 0x000000ff08087207 */ /* 0x000fe20002800000 */
[----:B------:R-:W-:Y:S01]  /*0940*/  FADD R21, R9, -R52 ;  /* 0x8000003409157221 */ /* 0x000fe20000000000 */
[----:B------:R-:W-:Y:S02]  /*0950*/  SEL R9, R20, RZ, P5 ;  /* 0x000000ff14097207 */ /* 0x000fe40002800000 */
[----:B------:R-:W-:Y:S01]  /*0960*/  CS2R R52, SRZ ;  /* 0x0000000000347805 */ /* 0x000fe2000001ff00 */
[----:B------:R-:W-:Y:S01]  /*0970*/  FADD R22, R10, -R11 ;  /* 0x8000000b0a167221 */ /* 0x000fe20000000000 */
[----:B-----5:R-:W-:Y:S01]  /*0980*/  SEL R10, R15, RZ, P4 ;  /* 0x000000ff0f0a7207 */ /* 0x020fe20002000000 */
[----:B------:R1:W5:Y:S01]  /*0990*/  @P0 LDG.E.EL.128 R44, desc[UR4][R64.64] ;  /* 0x00000004402c0981 */ /* 0x000362000c2e1d00 */
[----:B0-----:R-:W-:Y:S01]  /*09a0*/  CS2R R54, SRZ ;  /* 0x0000000000367805 */ /* 0x001fe2000001ff00 */
[----:B------:R-:W-:Y:S01]  /*09b0*/  FADD R20, R8, -R9 ;  /* 0x8000000908147221 */ /* 0x000fe20000000000 */
[----:B------:R-:W-:-:S02]  /*09c0*/  SEL R8, R13, RZ, P4 ;  /* 0x000000ff0d087207 */ /* 0x000fc40002000000 */
[----:B------:R-:W-:Y:S02]  /*09d0*/  SEL R9, R14, RZ, P4 ;  /* 0x000000ff0e097207 */ /* 0x000fe40002000000 */
[----:B------:R-:W-:Y:S01]  /*09e0*/  SEL R19, R19, RZ, P4 ;  /* 0x000000ff13137207 */ /* 0x000fe20002000000 */
[----:B------:R0:W5:Y:S01]  /*09f0*/  @P0 LDG.E.EL.128 R52, desc[UR4][R62.64] ;  /* 0x000000043e340981 */ /* 0x000162000c2e1d00 */
[----:B------:R-:W-:Y:S02]  /*0a00*/  SEL R18, R18, RZ, P4 ;  /* 0x000000ff12127207 */ /* 0x000fe40002000000 */
[----:B------:R-:W-:Y:S01]  /*0a10*/  SEL R17, R17, RZ, P4 ;  /* 0x000000ff11117207 */ /* 0x000fe20002000000 */
[----:B-1----:R-:W-:Y:S01]  /*0a20*/  FADD R65, R19, -R10 ;  /* 0x8000000a13417221 */ /* 0x002fe20000000000 */
[----:B------:R-:W-:Y:S01]  /*0a30*/  CS2R R10, SRZ ;  /* 0x00000000000a7805 */ /* 0x000fe2000001ff00 */
[----:B------:R-:W-:Y:S02]  /*0a40*/  FADD R64, R18, -R9 ;  /* 0x8000000912407221 */ /* 0x000fe40000000000 */
[----:B0-----:R-:W-:Y:S01]  /*0a50*/  FADD R63, R17, -R8 ;  /* 0x80000008113f7221 */ /* 0x001fe20000000000 */
[----:B------:R-:W-:-:S06]  /*0a60*/  CS2R R8, SRZ ;  /* 0x0000000000087805 */ /* 0x000fcc000001ff00 */
[----:B------:R-:W5:Y:S01]  /*0a70*/  @P0 LDG.E.EL.128 R8, desc[UR4][R72.64] ;  /* 0x0000000448080981 */ /* 0x000f62000c2e1d00 */
[----:B------:R-:W-:Y:S02]  /*0a80*/  SEL R15, R12, RZ, P4 ;  /* 0x000000ff0c0f7207 */ /* 0x000fe40002000000 */
[----:B------:R-:W-:-:S05]  /*0a90*/  SEL R16, R16, RZ, P4 ;  /* 0x000000ff10107207 */ /* 0x000fca0002000000 */
[----:B------:R-:W-:Y:S01]  /*0aa0*/  FADD R66, R16, -R15 ;  /* 0x8000000f10427221 */ /* 0x000fe20000000000 */
[----:B--2---:R-:W-:Y:S02]  /*0ab0*/  SEL R24, R24, RZ, P2 ;  /* 0x000000ff18187207 */ /* 0x004fe40001000000 */
[----:B------:R-:W-:Y:S02]  /*0ac0*/  SEL R26, R26, RZ, P2 ;  /* 0x000000ff1a1a7207 */ /* 0x000fe40001000000 */
[----:B------:R-:W-:Y:S02]  /*0ad0*/  SEL R27, R27, RZ, P2 ;  /* 0x000000ff1b1b7207 */ /* 0x000fe40001000000 */
[----:B------:R-:W-:Y:S02]  /*0ae0*/  SEL R25, R25, RZ, P2 ;  /* 0x000000ff19197207 */ /* 0x000fe40001000000 */
[----:B---3--:R-:W-:Y:S02]  /*0af0*/  SEL R30, R30, RZ, P3 ;  /* 0x000000ff1e1e7207 */ /* 0x008fe40001800000 */
[----:B------:R-:W-:-:S02]  /*0b00*/  SEL R31, R31, RZ, P3 ;  /* 0x000000ff1f1f7207 */ /* 0x000fc40001800000 */
[----:B----4-:R-:W-:Y:S02]  /*0b10*/  SEL R17, R38, RZ, P2 ;  /* 0x000000ff26117207 */ /* 0x010fe40001000000 */
[----:B------:R-:W-:Y:S02]  /*0b20*/  SEL R16, R39, RZ, P2 ;  /* 0x000000ff27107207 */ /* 0x000fe40001000000 */
[----:B-----5:R-:W-:-:S05]  /*0b30*/  SEL R8, R8, RZ, P0 ;  /* 0x000000ff08087207 */ /* 0x020fca0000000000 */
[----:B------:R-:W-:-:S04]  /*0b40*/  FADD R8, R8, 9.9999997473787516356e-06 ;  /* 0x3727c5ac08087421 */ /* 0x000fc80000000000 */
[----:B------:R0:W1:Y:S02]  /*0b50*/  MUFU.SQRT R13, R8 ;  /* 0x00000008000d7308 */ /* 0x0000640000002000 */
[----:B0-----:R-:W-:-:S05]  /*0b60*/  SEL R8, R9, RZ, P0 ;  /* 0x000000ff09087207 */ /* 0x001fca0000000000 */
[----:B------:R-:W-:Y:S01]  /*0b70*/  FADD R8, R8, 9.9999997473787516356e-06 ;  /* 0x3727c5ac08087421 */ /* 0x000fe20000000000 */
[----:B------:R-:W-:-:S03]  /*0b80*/  SEL R9, R36, RZ, P2 ;  /* 0x000000ff24097207 */ /* 0x000fc60001000000 */
[----:B------:R0:W2:Y:S02]  /*0b90*/  MUFU.SQRT R14, R8 ;  /* 0x00000008000e7308 */ /* 0x0000a40000002000 */
[----:B------:R-:W-:Y:S01]  /*0ba0*/  FADD R36, R24, -R9 ;  /* 0x8000000918247221 */ /* 0x000fe20000000000 */
[----:B------:R-:W-:Y:S02]  /*0bb0*/  SEL R9, R11, RZ, P0 ;  /* 0x000000ff0b097207 */ /* 0x000fe40000000000 */
[----:B0-----:R-:W-:-:S05]  /*0bc0*/  SEL R8, R10, RZ, P0 ;  /* 0x000000ff0a087207 */ /* 0x001fca0000000000 */
[----:B------:R-:W-:Y:S01]  /*0bd0*/  FADD R8, R8, 9.9999997473787516356e-06 ;  /* 0x3727c5ac08087421 */ /* 0x000fe20000000000 */
[----:B------:R-:W-:-:S03]  /*0be0*/  FADD R9, R9, 9.9999997473787516356e-06 ;  /* 0x3727c5ac09097421 */ /* 0x000fc60000000000 */
[----:B------:R0:W3:Y:S01]  /*0bf0*/  MUFU.SQRT R19, R8 ;  /* 0x0000000800137308 */ /* 0x0000e20000002000 */
[----:B------:R-:W-:Y:S01]  /*0c00*/  FADD R38, R26, -R17 ;  /* 0x800000111a267221 */ /* 0x000fe20000000000 */
[----:B------:R-:W-:Y:S01]  /*0c10*/  FADD R39, R27, -R16 ;  /* 0x800000101b277221 */ /* 0x000fe20000000000 */
[----:B------:R-:W-:Y:S02]  /*0c20*/  SEL R16, R32, RZ, P3 ;  /* 0x000000ff20107207 */ /* 0x000fe40001800000 */
[----:B0-----:R-:W-:-:S03]  /*0c30*/  SEL R8, R37, RZ, P2 ;  /* 0x000000ff25087207 */ /* 0x001fc60001000000 */
[----:B------:R0:W4:Y:S01]  /*0c40*/  MUFU.SQRT R26, R9 ;  /* 0x00000009001a7308 */ /* 0x0001220000002000 */
[----:B------:R-:W-:Y:S01]  /*0c50*/  SEL R11, R34, RZ, P3 ;  /* 0x000000ff220b7207 */ /* 0x000fe20001800000 */
[----:B------:R-:W-:Y:S01]  /*0c60*/  FADD R37, R25, -R8 ;  /* 0x8000000819257221 */ /* 0x000fe20000000000 */
[----:B------:R-:W-:Y:S02]  /*0c70*/  SEL R8, R35, RZ, P3 ;  /* 0x000000ff23087207 */ /* 0x000fe40001800000 */
[----:B0-----:R-:W-:Y:S01]  /*0c80*/  SEL R9, R28, RZ, P3 ;  /* 0x000000ff1c097207 */ /* 0x001fe20001800000 */
[----:B------:R-:W-:Y:S02]  /*0c90*/  FADD R28, R30, -R11 ;  /* 0x8000000b1e1c7221 */ /* 0x000fe40000000000 */
[----:B------:R-:W-:Y:S01]  /*0ca0*/  FADD R69, R31, -R8 ;  /* 0x800000081f457221 */ /* 0x000fe20000000000 */
[----:B------:R-:W-:Y:S01]  /*0cb0*/  CS2R R10, SRZ ;  /* 0x00000000000a7805 */ /* 0x000fe2000001ff00 */
[----:B------:R-:W-:Y:S01]  /*0cc0*/  FADD R16, R9, -R16 ;  /* 0x8000001009107221 */ /* 0x000fe20000000000 */
[----:B------:R-:W-:-:S06]  /*0cd0*/  CS2R R8, SRZ ;  /* 0x0000000000087805 */ /* 0x000fcc000001ff00 */
[----:B------:R-:W5:Y:S01]  /*0ce0*/  @P1 LDG.E.EL.128 R8, desc[UR4][R72.64] ;  /* 0x0000000448081981 */ /* 0x000f62000c2e1d00 */
[----:B------:R-:W-:Y:S02]  /*0cf0*/  SEL R32, R33, RZ, P3 ;  /* 0x000000ff21207207 */ /* 0x000fe40001800000 */
[----:B------:R-:W-:Y:S02]  /*0d00*/  SEL R17, R29, RZ, P3 ;  /* 0x000000ff1d117207 */ /* 0x000fe40001800000 */
[----:B------:R-:W-:-:S03]  /*0d10*/  SEL R34, R40, RZ, P1 ;  /* 0x000000ff28227207 */ /* 0x000fc60000800000 */
[----:B------:R-:W-:Y:S01]  /*0d20*/  FADD R17, R17, -R32 ;  /* 0x8000002011117221 */ /* 0x000fe20000000000 */
[----:B------:R-:W-:Y:S02]  /*0d30*/  SEL R33, R41, RZ, P1 ;  /* 0x000000ff29217207 */ /* 0x000fe40000800000 */
[----:B------:R-:W-:Y:S02]  /*0d40*/  SEL R42, R42, RZ, P1 ;  /* 0x000000ff2a2a7207 */ /* 0x000fe40000800000 */
[----:B------:R-:W-:Y:S02]  /*0d50*/  SEL R40, R53, RZ, P0 ;  /* 0x000000ff35287207 */ /* 0x000fe40000000000 */
[----:B------:R-:W-:Y:S02]  /*0d60*/  SEL R41, R52, RZ, P0 ;  /* 0x000000ff34297207 */ /* 0x000fe40000000000 */
[----:B------:R-:W-:Y:S02]  /*0d70*/  P2R R70, PR, RZ, 0x20 ;  /* 0x00000020ff467803 */ /* 0x000fe40000000000 */
[----:B-1----:R-:W-:Y:S01]  /*0d80*/  FSETP.GT.AND P5, PT, R13, 8.50705917302346158658e+37, PT ;  /* 0x7e8000000d00780b */ /* 0x002fe20003fa4000 */
[----:B------:R-:W-:Y:S01]  /*0d90*/  IMAD.MOV.U32 R62, RZ, RZ, 0x3e800000 ;  /* 0x3e800000ff3e7424 */ /* 0x000fe200078e00ff */
[----:B------:R-:W-:-:S02]  /*0da0*/  P2R R68, PR, RZ, 0x40 ;  /* 0x00000040ff447803 */ /* 0x000fc40000000000 */
[----:B------:R-:W-:Y:S02]  /*0db0*/  FSETP.GEU.AND P6, PT, R13, 1.175494350822287508e-38, PT ;  /* 0x008000000d00780b */ /* 0x000fe40003fce000 */
[----:B------:R-:W-:Y:S02]  /*0dc0*/  FSEL R12, R62, 1, P5 ;  /* 0x3f8000003e0c7808 */ /* 0x000fe40002800000 */
[----:B------:R-:W-:-:S05]  /*0dd0*/  P2R R18, PR, RZ, 0x10 ;  /* 0x00000010ff127803 */ /* 0x000fca0000000000 */
[----:B------:R-:W-:Y:S01]  /*0de0*/  @P5 FMUL R13, R13, 0.25 ;  /* 0x3e8000000d0d5820 */ /* 0x000fe20000400000 */
[C---:B--2---:R-:W-:Y:S02]  /*0df0*/  FSETP.GT.AND P5, PT, R14.reuse, 8.50705917302346158658e+37, PT ;  /* 0x7e8000000e00780b */ /* 0x044fe40003fa4000 */
[----:B------:R-:W-:Y:S02]  /*0e00*/  FSETP.GEU.AND P4, PT, R14, 1.175494350822287508e-38, PT ;  /* 0x008000000e00780b */ /* 0x000fe40003f8e000 */
[----:B-----5:R-:W-:Y:S02]  /*0e10*/  SEL R9, R9, RZ, P1 ;  /* 0x000000ff09097207 */ /* 0x020fe40000800000 */
[----:B------:R-:W-:-:S03]  /*0e20*/  SEL R8, R8, RZ, P1 ;  /* 0x000000ff08087207 */ /* 0x000fc60000800000 */
[----:B------:R-:W-:Y:S02]  /*0e30*/  FADD R9, R9, 9.9999997473787516356e-06 ;  /* 0x3727c5ac09097421 */ /* 0x000fe40000000000 */
[----:B------:R-:W-:Y:S02]  /*0e40*/  FADD R8, R8, 9.9999997473787516356e-06 ;  /* 0x3727c5ac08087421 */ /* 0x000fe40000000000 */
[----:B------:R0:W-:Y:S02]  /*0e50*/  MUFU.SQRT R32, R9 ;  /* 0x0000000900207308 */ /* 0x0001e40000002000 */
[----:B0-----:R-:W-:-:S06]  /*0e60*/  SEL R9, R48, RZ, P1 ;  /* 0x000000ff30097207 */ /* 0x001fcc0000800000 */
[----:B------:R0:W1:Y:S01]  /*0e70*/  MUFU.SQRT R30, R8 ;  /* 0x00000008001e7308 */ /* 0x0000620000002000 */
[----:B------:R-:W-:Y:S01]  /*0e80*/  FADD R34, R34, -R9 ;  /* 0x8000000922227221 */ /* 0x000fe20000000000 */
[----:B------:R-:W-:Y:S02]  /*0e90*/  SEL R9, R50, RZ, P1 ;  /* 0x000000ff32097207 */ /* 0x000fe40000800000 */
[----:B0-----:R-:W-:-:S03]  /*0ea0*/  SEL R8, R49, RZ, P1 ;  /* 0x000000ff31087207 */ /* 0x001fc60000800000 */
[----:B------:R-:W-:Y:S02]  /*0eb0*/  FADD R50, R42, -R9 ;  /* 0x800000092a327221 */ /* 0x000fe40000000000 */
[----:B------:R-:W-:Y:S02]  /*0ec0*/  FADD R33, R33, -R8 ;  /* 0x8000000821217221 */ /* 0x000fe40000000000 */
[----:B------:R-:W0:Y:S01]  /*0ed0*/  LDC.64 R8, c[0x0][0x298] ;  /* 0x0000a600ff087b82 */ /* 0x000e220000000a00 */
[----:B------:R-:W-:Y:S02]  /*0ee0*/  SEL R10, R10, RZ, P1 ;  /* 0x000000ff0a0a7207 */ /* 0x000fe40000800000 */
[----:B------:R-:W-:-:S03]  /*0ef0*/  SEL R11, R11, RZ, P1 ;  /* 0x000000ff0b0b7207 */ /* 0x000fc60000800000 */
[----:B------:R-:W-:Y:S02]  /*0f00*/  FADD R10, R10, 9.9999997473787516356e-06 ;  /* 0x3727c5ac0a0a7421 */ /* 0x000fe40000000000 */
[----:B------:R-:W-:Y:S02]  /*0f10*/  FADD R11, R11, 9.9999997473787516356e-06 ;  /* 0x3727c5ac0b0b7421 */ /* 0x000fe40000000000 */
[----:B------:R-:W2:Y:S08]  /*0f20*/  MUFU.SQRT R35, R10 ;  /* 0x0000000a00237308 */ /* 0x000eb00000002000 */
[----:B------:R5:W0:Y:S02]  /*0f30*/  MUFU.SQRT R72, R11 ;  /* 0x0000000b00487308 */ /* 0x000a240000002000 */
[----:B0-----:R-:W-:Y:S01]  /*0f40*/  IMAD.WIDE R52, R6, 0x4, R8 ;  /* 0x0000000406347825 */ /* 0x001fe200078e0208 */
[----:B------:R-:W-:-:S02]  /*0f50*/  CS2R R8, SRZ ;  /* 0x0000000000087805 */ /* 0x000fc4000001ff00 */
[----:B-----5:R-:W-:-:S06]  /*0f60*/  CS2R R10, SRZ ;  /* 0x00000000000a7805 */ /* 0x020fcc000001ff00 */
[----:B------:R-:W5:Y:S01]  /*0f70*/  @P3 LDG.E.EL.128 R8, desc[UR4][R52.64+-0x600] ;  /* 0xfffa000434083981 */ /* 0x000f62000c2e1d00 */
[----:B------:R-:W-:Y:S01]  /*0f80*/  FSEL R15, R62, 1, P5 ;  /* 0x3f8000003e0f7808 */ /* 0x000fe20002800000 */
[----:B------:R-:W-:-:S04]  /*0f90*/  @P5 FMUL R14, R14, 0.25 ;  /* 0x3e8000000e0e5820 */ /* 0x000fc80000400000 */
[----:B------:R-:W-:Y:S01]  /*0fa0*/  @!P4 FMUL R14, R14, 16777216 ;  /* 0x4b8000000e0ec820 */ /* 0x000fe20000400000 */
[----:B------:R-:W-:Y:S01]  /*0fb0*/  @!P4 FMUL R15, R15, 16777216 ;  /* 0x4b8000000f0fc820 */ /* 0x000fe20000400000 */
[----:B---3--:R-:W-:Y:S01]  /*0fc0*/  FSETP.GT.AND P4, PT, R19, 8.50705917302346158658e+37, PT ;  /* 0x7e8000001300780b */ /* 0x008fe20003f84000 */
[----:B------:R-:W-:Y:S01]  /*0fd0*/  @!P6 FMUL R13, R13, 16777216 ;  /* 0x4b8000000d0de820 */ /* 0x000fe20000400000 */
[----:B------:R-:W-:Y:S01]  /*0fe0*/  @!P6 FMUL R12, R12, 16777216 ;  /* 0x4b8000000c0ce820 */ /* 0x000fe20000400000 */
[----:B----4-:R-:W-:Y:S02]  /*0ff0*/  FSETP.GT.AND P6, PT, R26, 8.50705917302346158658e+37, PT ;  /* 0x7e8000001a00780b */ /* 0x010fe40003fc4000 */
[----:B------:R-:W-:Y:S02]  /*1000*/  FSETP.GEU.AND P5, PT, R19, 1.175494350822287508e-38, PT ;  /* 0x008000001300780b */ /* 0x000fe40003fae000 */
[----:B------:R-:W-:-:S06]  /*1010*/  FSEL R24, R62, 1, P4 ;  /* 0x3f8000003e187808 */ /* 0x000fcc0002000000 */
[----:B------:R-:W-:Y:S01]  /*1020*/  @P4 FMUL R19, R19, 0.25 ;  /* 0x3e80000013134820 */ /* 0x000fe20000400000 */
[----:B------:R-:W-:Y:S02]  /*1030*/  FSETP.GEU.AND P4, PT, R26, 1.175494350822287508e-38, PT ;  /* 0x008000001a00780b */ /* 0x000fe40003f8e000 */
[----:B------:R-:W-:Y:S01]  /*1040*/  FSEL R25, R62, 1, P6 ;  /* 0x3f8000003e197808 */ /* 0x000fe20003000000 */
[----:B------:R-:W-:-:S10]  /*1050*/  @P6 FMUL R26, R26, 0.25 ;  /* 0x3e8000001a1a6820 */ /* 0x000fd40000400000 */
[----:B------:R-:W-:Y:S01]  /*1060*/  @!P4 FMUL R26, R26, 16777216 ;  /* 0x4b8000001a1ac820 */ /* 0x000fe20000400000 */
[----:B------:R-:W-:Y:S01]  /*1070*/  @!P4 FMUL R25, R25, 16777216 ;  /* 0x4b8000001919c820 */ /* 0x000fe20000400000 */
[----:B-1----:R-:W-:Y:S01]  /*1080*/  FSETP.GT.AND P4, PT, R30, 8.50705917302346158658e+37, PT ;  /* 0x7e8000001e00780b */ /* 0x002fe20003f84000 */
[----:B------:R-:W-:Y:S01]  /*1090*/  @!P5 FMUL R19, R19, 16777216 ;  /* 0x4b8000001313d820 */ /* 0x000fe20000400000 */
[----:B------:R-:W-:Y:S01]  /*10a0*/  FSETP.GT.AND P6, PT, R32, 8.50705917302346158658e+37, PT ;  /* 0x7e8000002000780b */ /* 0x000fe20003fc4000 */
[----:B------:R-:W-:Y:S01]  /*10b0*/  @!P5 FMUL R24, R24, 16777216 ;  /* 0x4b8000001818d820 */ /* 0x000fe20000400000 */
[----:B------:R-:W-:Y:S02]  /*10c0*/  FSETP.GEU.AND P5, PT, R30, 1.175494350822287508e-38, PT ;  /* 0x008000001e00780b */ /* 0x000fe40003fae000 */
[----:B------:R-:W-:-:S07]  /*10d0*/  FSEL R27, R62, 1, P4 ;  /* 0x3f8000003e1b7808 */ /* 0x000fce0002000000 */
[----:B------:R-:W-:Y:S01]  /*10e0*/  @P4 FMUL R30, R30, 0.25 ;  /* 0x3e8000001e1e4820 */ /* 0x000fe20000400000 */
[C---:B------:R-:W-:Y:S01]  /*10f0*/  FSETP.GEU.AND P4, PT, R32.reuse, 1.175494350822287508e-38, PT ;  /* 0x008000002000780b */ /* 0x040fe20003f8e000 */
[----:B------:R-:W-:Y:S01]  /*1100*/  @P6 FMUL R32, R32, 0.25 ;  /* 0x3e80000020206820 */ /* 0x000fe20000400000 */
[----:B------:R-:W-:-:S11]  /*1110*/  FSEL R29, R62, 1, P6 ;  /* 0x3f8000003e1d7808 */ /* 0x000fd60003000000 */
[----:B------:R-:W-:Y:S01]  /*1120*/  @!P4 FMUL R32, R32, 16777216 ;  /* 0x4b8000002020c820 */ /* 0x000fe20000400000 */
[----:B------:R-:W-:Y:S01]  /*1130*/  @!P4 FMUL R29, R29, 16777216 ;  /* 0x4b8000001d1dc820 */ /* 0x000fe20000400000 */
[----:B--2---:R-:W-:Y:S01]  /*1140*/  FSETP.GT.AND P4, PT, R35, 8.50705917302346158658e+37, PT ;  /* 0x7e8000002300780b */ /* 0x004fe20003f84000 */
[----:B------:R-:W-:Y:S01]  /*1150*/  @!P5 FMUL R30, R30, 16777216 ;  /* 0x4b8000001e1ed820 */ /* 0x000fe20000400000 */
[----:B------:R-:W-:Y:S01]  /*1160*/  @!P5 FMUL R27, R27, 16777216 ;  /* 0x4b8000001b1bd820 */ /* 0x000fe20000400000 */
[----:B------:R-:W-:Y:S02]  /*1170*/  FSETP.GEU.AND P5, PT, R35, 1.175494350822287508e-38, PT ;  /* 0x008000002300780b */ /* 0x000fe40003fae000 */
[----:B------:R-:W-:-:S08]  /*1180*/  FSEL R31, R62, 1, P4 ;  /* 0x3f8000003e1f7808 */ /* 0x000fd00002000000 */
[----:B------:R-:W-:Y:S01]  /*1190*/  @P4 FMUL R35, R35, 0.25 ;  /* 0x3e80000023234820 */ /* 0x000fe20000400000 */
[----:B------:R-:W-:Y:S02]  /*11a0*/  FSETP.GT.AND P4, PT, R72, 8.50705917302346158658e+37, PT ;  /* 0x7e8000004800780b */ /* 0x000fe40003f84000 */
[----:B------:R-:W-:Y:S01]  /*11b0*/  SEL R45, R45, RZ, P0 ;  /* 0x000000ff2d2d7207 */ /* 0x000fe20000000000 */
[----:B------:R-:W0:Y:S01]  /*11c0*/  MUFU.RCP R13, R13 ;  /* 0x0000000d000d7308 */ /* 0x000e220000001000 */
[----:B------:R-:W-:Y:S02]  /*11d0*/  SEL R44, R44, RZ, P0 ;  /* 0x000000ff2c2c7207 */ /* 0x000fe40000000000 */
[----:B------:R-:W-:Y:S01]  /*11e0*/  FSETP.GEU.AND P6, PT, R72, 1.175494350822287508e-38, PT ;  /* 0x008000004800780b */ /* 0x000fe20003fce000 */
[----:B------:R-:W-:Y:S01]  /*11f0*/  FADD R40, R40, -R45 ;  /* 0x8000002d28287221 */ /* 0x000fe20000000000 */
[----:B------:R-:W-:Y:S01]  /*1200*/  FSEL R71, R62, 1, P4 ;  /* 0x3f8000003e477808 */ /* 0x000fe20002000000 */
[----:B------:R-:W-:Y:S01]  /*1210*/  FADD R41, R41, -R44 ;  /* 0x8000002c29297221 */ /* 0x000fe20000000000 */
[----:B------:R-:W-:-:S03]  /*1220*/  SEL R46, R46, RZ, P0 ;  /* 0x000000ff2e2e7207 */ /* 0x000fc60000000000 */
[----:B------:R-:W-:Y:S01]  /*1230*/  @P4 FMUL R72, R72, 0.25 ;  /* 0x3e80000048484820 */ /* 0x000fe20000400000 */
[----:B------:R-:W-:Y:S02]  /*1240*/  ISETP.NE.AND P4, PT, R18, RZ, PT ;  /* 0x000000ff1200720c */ /* 0x000fe40003f85270 */
[----:B------:R-:W-:Y:S02]  /*1250*/  SEL R18, R43, RZ, P1 ;  /* 0x000000ff2b127207 */ /* 0x000fe40000800000 */
[----:B------:R-:W-:Y:S01]  /*1260*/  SEL R43, R54, RZ, P0 ;  /* 0x000000ff362b7207 */ /* 0x000fe20000000000 */
[----:B0-----:R-:W-:-:S04]  /*1270*/  FMUL R12, R13, R12 ;  /* 0x0000000c0d0c7220 */ /* 0x001fc80000400000 */
[----:B------:R-:W-:Y:S01]  /*1280*/  FADD R43, R43, -R46 ;  /* 0x8000002e2b2b7221 */ /* 0x000fe20000000000 */
[----:B------:R-:W-:Y:S02]  /*1290*/  P2R R61, PR, RZ, 0x1 ;  /* 0x00000001ff3d7803 */ /* 0x000fe40000000000 */
[----:B------:R-:W-:Y:S02]  /*12a0*/  SEL R47, R47, RZ, P0 ;  /* 0x000000ff2f2f7207 */ /* 0x000fe40000000000 */
[----:B------:R-:W-:Y:S01]  /*12b0*/  SEL R42, R55, RZ, P0 ;  /* 0x000000ff372a7207 */ /* 0x000fe20000000000 */
[----:B------:R-:W-:Y:S01]  /*12c0*/  @!P6 FMUL R72, R72, 16777216 ;  /* 0x4b8000004848e820 */ /* 0x000fe20000400000 */
[----:B------:R-:W-:Y:S01]  /*12d0*/  @!P6 FMUL R71, R71, 16777216 ;  /* 0x4b8000004747e820 */ /* 0x000fe20000400000 */
[----:B------:R-:W-:Y:S02]  /*12e0*/  SEL R51, R51, RZ, P1 ;  /* 0x000000ff33337207 */ /* 0x000fe40000800000 */
[----:B------:R-:W-:Y:S01]  /*12f0*/  P2R R48, PR, RZ, 0x2 ;  /* 0x00000002ff307803 */ /* 0x000fe20000000000 */
[----:B------:R-:W0:Y:S01]  /*1300*/  MUFU.RCP R14, R14 ;  /* 0x0000000e000e7308 */ /* 0x000e220000001000 */
[----:B------:R-:W-:Y:S01]  /*1310*/  @!P5 FMUL R35, R35, 16777216 ;  /* 0x4b8000002323d820 */ /* 0x000fe20000400000 */
[----:B------:R-:W-:-:S06]  /*1320*/  FADD R42, R42, -R47 ;  /* 0x8000002f2a2a7221 */ /* 0x000fcc0000000000 */
[----:B------:R-:W1:Y:S01]  /*1330*/  MUFU.RCP R30, R30 ;  /* 0x0000001e001e7308 */ /* 0x000e620000001000 */
[----:B0-----:R-:W-:Y:S01]  /*1340*/  FMUL R15, R14, R15 ;  /* 0x0000000f0e0f7220 */ /* 0x001fe20000400000 */
[----:B------:R-:W-:-:S06]  /*1350*/  @!P5 FMUL R31, R31, 16777216 ;  /* 0x4b8000001f1fd820 */ /* 0x000fcc0000400000 */
[----:B------:R-:W0:Y:S01]  /*1360*/  MUFU.RCP R19, R19 ;  /* 0x0000001300137308 */ /* 0x000e220000001000 */
[----:B------:R-:W-:-:S07]  /*1370*/  P2R R49, PR, RZ, 0x8 ;  /* 0x00000008ff317803 */ /* 0x000fce0000000000 */
[----:B------:R-:W2:Y:S01]  /*1380*/  MUFU.RCP R26, R26 ;  /* 0x0000001a001a7308 */ /* 0x000ea20000001000 */
[----:B-1----:R-:W-:-:S07]  /*1390*/  FMUL R27, R30, R27 ;  /* 0x0000001b1e1b7220 */ /* 0x002fce0000400000 */
[----:B------:R-:W1:Y:S01]  /*13a0*/  MUFU.RCP R32, R32 ;  /* 0x0000002000207308 */ /* 0x000e620000001000 */
[----:B0-----:R-:W-:-:S07]  /*13b0*/  FMUL R24, R19, R24 ;  /* 0x0000001813187220 */ /* 0x001fce0000400000 */
[----:B------:R-:W0:Y:S01]  /*13c0*/  MUFU.RCP R72, R72 ;  /* 0x0000004800487308 */ /* 0x000e220000001000 */
[----:B--2---:R-:W-:Y:S01]  /*13d0*/  FMUL R25, R26, R25 ;  /* 0x000000191a197220 */ /* 0x004fe20000400000 */
[----:B------:R-:W-:-:S03]  /*13e0*/  FMUL R43, R24, R43 ;  /* 0x0000002b182b7220 */ /* 0x000fc60000400000 */
[----:B------:R-:W-:Y:S02]  /*13f0*/  FMUL R42, R25, R42 ;  /* 0x0000002a192a7220 */ /* 0x000fe40000400000 */
[----:B------:R-:W2:Y:S01]  /*1400*/  LDC.64 R24, c[0x0][0x248] ;  /* 0x00009200ff187b82 */ /* 0x000ea20000000a00 */
[----:B------:R-:W-:Y:S01]  /*1410*/  FMUL R41, R12, R41 ;  /* 0x000000290c297220 */ /* 0x000fe20000400000 */
[----:B------:R-:W-:Y:S01]  /*1420*/  FADD R18, R18, -R51 ;  /* 0x8000003312127221 */ /* 0x000fe20000000000 */
[----:B-1----:R-:W-:Y:S01]  /*1430*/  FMUL R12, R32, R29 ;  /* 0x0000001d200c7220 */ /* 0x002fe20000400000 */
[----:B------:R-:W-:Y:S01]  /*1440*/  ISETP.NE.AND P5, PT, R70, RZ, PT ;  /* 0x000000ff4600720c */ /* 0x000fe20003fa5270 */
[----:B0-----:R-:W-:-:S04]  /*1450*/  FMUL R71, R72, R71 ;  /* 0x0000004748477220 */ /* 0x001fc80000400000 */
[----:B------:R-:W-:Y:S01]  /*1460*/  FMUL R32, R71, R18 ;  /* 0x0000001247207220 */ /* 0x000fe20000400000 */
[----:B-----5:R-:W-:-:S05]  /*1470*/  SEL R8, R8, RZ, P3 ;  /* 0x000000ff08087207 */ /* 0x020fca0001800000 */
[----:B------:R-:W-:Y:S01]  /*1480*/  FADD R45, R8, 9.9999997473787516356e-06 ;  /* 0x3727c5ac082d7421 */ /* 0x000fe20000000000 */
[----:B------:R-:W-:-:S03]  /*1490*/  SEL R9, R9, RZ, P3 ;  /* 0x000000ff09097207 */ /* 0x000fc60001800000 */
[----:B------:R-:W0:Y:S02]  /*14a0*/  MUFU.SQRT R44, R45 ;  /* 0x0000002d002c7308 */ /* 0x000e240000002000 */
[----:B------:R-:W-:Y:S01]  /*14b0*/  FADD R46, R9, 9.9999997473787516356e-06 ;  /* 0x3727c5ac092e7421 */ /* 0x000fe20000000000 */
[----:B------:R-:W-:-:S05]  /*14c0*/  SEL R10, R10, RZ, P3 ;  /* 0x000000ff0a0a7207 */ /* 0x000fca0001800000 */
[----:B------:R1:W3:Y:S01]  /*14d0*/  MUFU.SQRT R13, R46 ;  /* 0x0000002e000d7308 */ /* 0x0002e20000002000 */
[----:B0-----:R-:W-:Y:S01]  /*14e0*/  FSETP.GT.AND P0, PT, R44, 8.50705917302346158658e+37, PT ;  /* 0x7e8000002c00780b */ /* 0x001fe20003f04000 */
[----:B-1----:R-:W-:Y:S01]  /*14f0*/  FADD R46, R10, 9.9999997473787516356e-06 ;  /* 0x3727c5ac0a2e7421 */ /* 0x002fe20000000000 */
[----:B------:R-:W-:-:S05]  /*1500*/  FSETP.GEU.AND P1, PT, R44, 1.175494350822287508e-38, PT ;  /* 0x008000002c00780b */ /* 0x000fca0003f2e000 */
[----:B------:R-:W0:Y:S01]  /*1510*/  MUFU.SQRT R45, R46 ;  /* 0x0000002e002d7308 */ /* 0x000e220000002000 */
[----:B---3--:R-:W-:Y:S02]  /*1520*/  FSETP.GT.AND P6, PT, R13, 8.50705917302346158658e+37, PT ;  /* 0x7e8000000d00780b */ /* 0x008fe40003fc4000 */
[----:B------:R-:W-:-:S03]  /*1530*/  FSEL R8, R62, 1, P0 ;  /* 0x3f8000003e087808 */ /* 0x000fc60000000000 */
[----:B------:R-:W-:Y:S01]  /*1540*/  @P0 FMUL R44, R44, 0.25 ;  /* 0x3e8000002c2c0820 */ /* 0x000fe20000400000 */
[----:B------:R-:W-:Y:S02]  /*1550*/  FSETP.GEU.AND P0, PT, R13, 1.175494350822287508e-38, PT ;  /* 0x008000000d00780b */ /* 0x000fe40003f0e000 */
[----:B------:R-:W-:Y:S01]  /*1560*/  SEL R11, R11, RZ, P3 ;  /* 0x000000ff0b0b7207 */ /* 0x000fe20001800000 */
[----:B------:R-:W-:Y:S01]  /*1570*/  @!P1 FMUL R44, R44, 16777216 ;  /* 0x4b8000002c2c9820 */ /* 0x000fe20000400000 */
[----:B------:R-:W-:Y:S01]  /*1580*/  FSEL R9, R62, 1, P6 ;  /* 0x3f8000003e097808 */ /* 0x000fe20003000000 */
[----:B------:R-:W-:Y:S02]  /*1590*/  @!P1 FMUL R8, R8, 16777216 ;  /* 0x4b80000008089820 */ /* 0x000fe40000400000 */
[----:B------:R-:W-:Y:S01]  /*15a0*/  @P6 FMUL R13, R13, 0.25 ;  /* 0x3e8000000d0d6820 */ /* 0x000fe20000400000 */
[----:B0-----:R-:W-:Y:S01]  /*15b0*/  FSETP.GT.AND P1, PT, R45, 8.50705917302346158658e+37, PT ;  /* 0x7e8000002d00780b */ /* 0x001fe20003f24000 */
[----:B------:R-:W-:Y:S01]  /*15c0*/  FADD R47, R11, 9.9999997473787516356e-06 ;  /* 0x3727c5ac0b2f7421 */ /* 0x000fe20000000000 */
[----:B------:R-:W0:Y:S03]  /*15d0*/  MUFU.RCP R46, R35 ;  /* 0x00000023002e7308 */ /* 0x000e260000001000 */
[----:B------:R-:W-:Y:S01]  /*15e0*/  @!P0 FMUL R13, R13, 16777216 ;  /* 0x4b8000000d0d8820 */ /* 0x000fe20000400000 */
[----:B------:R-:W-:Y:S01]  /*15f0*/  @!P0 FMUL R9, R9, 16777216 ;  /* 0x4b80000009098820 */ /* 0x000fe20000400000 */
[----:B------:R-:W-:-:S03]  /*1600*/  FSETP.GEU.AND P0, PT, R45, 1.175494350822287508e-38, PT ;  /* 0x008000002d00780b */ /* 0x000fc60003f0e000 */
[----:B------:R-:W1:Y:S03]  /*1610*/  MUFU.SQRT R14, R47 ;  /* 0x0000002f000e7308 */ /* 0x000e660000002000 */
[----:B------:R-:W-:Y:S01]  /*1620*/  @P1 FMUL R45, R45, 0.25 ;  /* 0x3e8000002d2d1820 */ /* 0x000fe20000400000 */
[----:B0-----:R-:W-:Y:S02]  /*1630*/  FMUL R35, R46, R31 ;  /* 0x0000001f2e237220 */ /* 0x001fe40000400000 */
[----:B------:R-:W0:Y:S04]  /*1640*/  LDC.64 R30, c[0x0][0x270] ;  /* 0x00009c00ff1e7b82 */ /* 0x000e280000000a00 */
[----:B------:R-:W-:Y:S01]  /*1650*/  @!P0 FMUL R45, R45, 16777216 ;  /* 0x4b8000002d2d8820 */ /* 0x000fe20000400000 */
[----:B------:R-:W-:-:S02]  /*1660*/  FSEL R10, R62, 1, P1 ;  /* 0x3f8000003e0a7808 */ /* 0x000fc40000800000 */
[----:B-1----:R-:W-:-:S03]  /*1670*/  FSETP.GT.AND P3, PT, R14, 8.50705917302346158658e+37, PT ;  /* 0x7e8000000e00780b */ /* 0x002fc60003f64000 */
[----:B------:R-:W1:Y:S01]  /*1680*/  MUFU.RCP R45, R45 ;  /* 0x0000002d002d7308 */ /* 0x000e620000001000 */
[----:B------:R-:W-:Y:S01]  /*1690*/  FSETP.GEU.AND P1, PT, R14, 1.175494350822287508e-38, PT ;  /* 0x008000000e00780b */ /* 0x000fe20003f2e000 */
[----:B------:R-:W-:-:S08]  /*16a0*/  @!P0 FMUL R10, R10, 16777216 ;  /* 0x4b8000000a0a8820 */ /* 0x000fd00000400000 */
[----:B------:R-:W-:Y:S01]  /*16b0*/  @P3 FMUL R14, R14, 0.25 ;  /* 0x3e8000000e0e3820 */ /* 0x000fe20000400000 */
[----:B-1----:R-:W-:-:S03]  /*16c0*/  FMUL R29, R45, R10 ;  /* 0x0000000a2d1d7220 */ /* 0x002fc60000400000 */
[----:B------:R-:W-:Y:S01]  /*16d0*/  @!P1 FMUL R14, R14, 16777216 ;  /* 0x4b8000000e0e9820 */ /* 0x000fe20000400000 */
[----:B------:R1:W3:Y:S01]  /*16e0*/  MUFU.RCP R19, R44 ;  /* 0x0000002c00137308 */ /* 0x0002e20000001000 */
[----:B0-----:R-:W-:Y:S01]  /*16f0*/  IMAD.WIDE R70, R6, 0x4, R30 ;  /* 0x0000000406467825 */ /* 0x001fe200078e021e */
[----:B------:R-:W-:-:S06]  /*1700*/  CS2R R30, SRZ ;  /* 0x00000000001e7805 */ /* 0x000fcc000001ff00 */
[----:B------:R-:W0:Y:S01]  /*1710*/  MUFU.RCP R26, R13 ;  /* 0x0000000d001a7308 */ /* 0x000e220000001000 */
[----:B-1----:R-:W-:Y:S01]  /*1720*/  FMUL R44, R29, R28 ;  /* 0x0000001c1d2c7220 */ /* 0x002fe20000400000 */
[----:B------:R-:W-:-:S06]  /*1730*/  CS2R R28, SRZ ;  /* 0x00000000001c7805 */ /* 0x000fcc000001ff00 */
[----:B------:R-:W1:Y:S01]  /*1740*/  MUFU.RCP R54, R14 ;  /* 0x0000000e00367308 */ /* 0x000e620000001000 */
[----:B------:R-:W-:Y:S01]  /*1750*/  FSEL R11, R62, 1, P3 ;  /* 0x3f8000003e0b7808 */ /* 0x000fe20001800000 */
[----:B------:R-:W4:Y:S04]  /*1760*/  @P2 LDG.E.EL.128 R28, desc[UR4][R52.64+-0x600] ;  /* 0xfffa0004341c2981 */ /* 0x000f28000c2e1d00 */
[----:B------:R-:W-:Y:S01]  /*1770*/  @!P1 FMUL R11, R11, 16777216 ;  /* 0x4b8000000b0b9820 */ /* 0x000fe20000400000 */
[----:B---3--:R-:W-:Y:S01]  /*1780*/  FMUL R19, R19, R8 ;  /* 0x0000000813137220 */ /* 0x008fe20000400000 */
[----:B0-----:R-:W-:Y:S01]  /*1790*/  FMUL R26, R26, R9 ;  /* 0x000000091a1a7220 */ /* 0x001fe20000400000 */
[----:B------:R-:W-:Y:S01]  /*17a0*/  FMUL R35, R35, R50 ;  /* 0x0000003223237220 */ /* 0x000fe20000400000 */
[----:B------:R-:W-:Y:S01]  /*17b0*/  CS2R R8, SRZ ;  /* 0x0000000000087805 */ /* 0x000fe2000001ff00 */
[----:B--2---:R-:W-:-:S04]  /*17c0*/  IMAD.WIDE R50, R6, 0x4, R24 ;  /* 0x0000000406327825 */ /* 0x004fc800078e0218 */
[----:B-1----:R-:W-:Y:S01]  /*17d0*/  FMUL R54, R54, R11 ;  /* 0x0000000b36367220 */ /* 0x002fe20000400000 */
[----:B------:R-:W-:-:S06]  /*17e0*/  CS2R R10, SRZ ;  /* 0x00000000000a7805 */ /* 0x000fcc000001ff00 */
[----:B------:R-:W2:Y:S01]  /*17f0*/  @P4 LDG.E.EL.128 R8, desc[UR4][R50.64+-0x200] ;  /* 0xfffe000432084981 */ /* 0x000ea2000c2e1d00 */
[----:B------:R-:W-:Y:S01]  /*1800*/  ISETP.NE.AND P0, PT, R67, RZ, PT ;  /* 0x000000ff4300720c */ /* 0x000fe20003f05270 */
[----:B------:R-:W-:Y:S01]  /*1810*/  FMUL R40, R15, R40 ;  /* 0x000000280f287220 */ /* 0x000fe20000400000 */
[----:B------:R-:W-:Y:S01]  /*1820*/  FMUL R33, R12, R33 ;  /* 0x000000210c217220 */ /* 0x000fe20000400000 */
[----:B------:R-:W-:Y:S02]  /*1830*/  CS2R R12, SRZ ;  /* 0x00000000000c7805 */ /* 0x000fe4000001ff00 */
[----:B------:R-:W-:-:S08]  /*1840*/  CS2R R14, SRZ ;  /* 0x00000000000e7805 */ /* 0x000fd0000001ff00 */
[----:B------:R-:W3:Y:S01]  /*1850*/  @P0 LDG.E.EL.128 R12, desc[UR4][R50.64+-0x200] ;  /* 0xfffe0004320c0981 */ /* 0x000ee2000c2e1d00 */
[----:B------:R-:W-:Y:S01]  /*1860*/  ISETP.NE.AND P6, PT, R68, RZ, PT ;  /* 0x000000ff4400720c */ /* 0x000fe20003fc5270 */
[----:B------:R-:W-:Y:S01]  /*1870*/  FMUL R45, R19, R16 ;  /* 0x00000010132d7220 */ /* 0x000fe20000400000 */
[----:B------:R-:W-:Y:S01]  /*1880*/  FMUL R46, R26, R17 ;  /* 0x000000111a2e7220 */ /* 0x000fe20000400000 */
[----:B------:R-:W-:Y:S02]  /*1890*/  CS2R R16, SRZ ;  /* 0x0000000000107805 */ /* 0x000fe4000001ff00 */
[----:B------:R-:W-:-:S08]  /*18a0*/  CS2R R18, SRZ ;  /* 0x0000000000127805 */ /* 0x000fd0000001ff00 */
[----:B------:R-:W5:Y:S01]  /*18b0*/  @P6 LDG.E.EL.128 R16, desc[UR4][R70.64+-0x400] ;  /* 0xfffc000446106981 */ /* 0x000f62000c2e1d00 */
[----:B------:R-:W-:Y:S01]  /*18c0*/  FMUL R47, R54, R69 ;  /* 0x00000045362f7220 */ /* 0x000fe20000400000 */
[----:B------:R-:W-:Y:S01]  /*18d0*/  FMUL R34, R27, R34 ;  /* 0x000000221b227220 */ /* 0x000fe20000400000 */
[----:B------:R-:W-:Y:S02]  /*18e0*/  CS2R R24, SRZ ;  /* 0x0000000000187805 */ /* 0x000fe4000001ff00 */
[----:B------:R-:W-:Y:S01]  /*18f0*/  CS2R R26, SRZ ;  /* 0x00000000001a7805 */ /* 0x000fe2000001ff00 */
[----:B------:R-:W0:Y:S05]  /*1900*/  LDC.64 R68, c[0x0][0x278] ;  /* 0x00009e00ff447b82 */ /* 0x000e2a0000000a00 */
[----:B------:R1:W3:Y:S03]  /*1910*/  @P5 LDG.E.EL.128 R24, desc[UR4][R70.64+-0x400] ;  /* 0xfffc000446185981 */ /* 0x0002e6000c2e1d00 */
[----:B-1----:R-:W1:Y:S01]  /*1920*/  LDC.64 R70, c[0x0][0x280] ;  /* 0x0000a000ff467b82 */ /* 0x002e620000000a00 */
[----:B----4-:R-:W-:-:S05]  /*1930*/  SEL R29, R29, RZ, P2 ;  /* 0x000000ff1d1d7207 */ /* 0x010fca0001000000 */
[----:B------:R-:W-:-:S04]  /*1940*/  FADD R55, R29, 9.9999997473787516356e-06 ;  /* 0x3727c5ac1d377421 */ /* 0x000fc80000000000 */
[----:B------:R-:W4:Y:S01]  /*1950*/  MUFU.SQRT R51, R55 ;  /* 0x0000003700337308 */ /* 0x000f220000002000 */
[----:B--2---:R-:W-:-:S05]  /*1960*/  SEL R8, R8, RZ, P4 ;  /* 0x000000ff08087207 */ /* 0x004fca0002000000 */
[----:B------:R-:W-:Y:S01]  /*1970*/  FADD R8, R8, 9.9999997473787516356e-06 ;  /* 0x3727c5ac08087421 */ /* 0x000fe20000000000 */
[----:B----4-:R-:W-:-:S03]  /*1980*/  FSETP.GT.AND P3, PT, R51, 8.50705917302346158658e+37, PT ;  /* 0x7e8000003300780b */ /* 0x010fc60003f64000 */
[----:B------:R-:W2:Y:S01]  /*1990*/  MUFU.SQRT R29, R8 ;  /* 0x00000008001d7308 */ /* 0x000ea20000002000 */
[----:B------:R-:W-:Y:S02]  /*19a0*/  FSETP.GEU.AND P1, PT, R51, 1.175494350822287508e-38, PT ;  /* 0x008000003300780b */ /* 0x000fe40003f2e000 */
[----:B------:R-:W-:Y:S02]  /*19b0*/  SEL R9, R9, RZ, P4 ;  /* 0x000000ff09097207 */ /* 0x000fe40002000000 */
[----:B------:R-:W-:-:S03]  /*19c0*/  FSEL R50, R62, 1, P3 ;  /* 0x3f8000003e327808 */ /* 0x000fc60001800000 */
[----:B------:R-:W-:Y:S02]  /*19d0*/  FADD R9, R9, 9.9999997473787516356e-06 ;  /* 0x3727c5ac09097421 */ /* 0x000fe40000000000 */
[----:B------:R-:W-:Y:S02]  /*19e0*/  @P3 FMUL R51, R51, 0.25 ;  /* 0x3e80000033333820 */ /* 0x000fe40000400000 */
[----:B------:R-:W4:Y:S01]  /*19f0*/  MUFU.SQRT R53, R9 ;  /* 0x0000000900357308 */ /* 0x000f220000002000 */
[----:B--2---:R-:W-:Y:S01]  /*1a00*/  FSETP.GT.AND P3, PT, R29, 8.50705917302346158658e+37, PT ;  /* 0x7e8000001d00780b */ /* 0x004fe20003f64000 */
[----:B------:R-:W-:Y:S01]  /*1a10*/  @!P1 FMUL R51, R51, 16777216 ;  /* 0x4b80000033339820 */ /* 0x000fe20000400000 */
[----:B------:R-:W-:Y:S01]  /*1a20*/  @!P1 FMUL R50, R50, 16777216 ;  /* 0x4b80000032329820 */ /* 0x000fe20000400000 */
[----:B------:R-:W-:Y:S02]  /*1a30*/  FSETP.GEU.AND P1, PT, R29, 1.175494350822287508e-38, PT ;  /* 0x008000001d00780b */ /* 0x000fe40003f2e000 */
[----:B------:R-:W-:-:S02]  /*1a40*/  SEL R8, R10, RZ, P4 ;  /* 0x000000ff0a087207 */ /* 0x000fc40002000000 */
[----:B------:R-:W-:-:S03]  /*1a50*/  FSEL R52, R62, 1, P3 ;  /* 0x3f8000003e347808 */ /* 0x000fc60001800000 */
[----:B------:R-:W-:-:S03]  /*1a60*/  FADD R8, R8, 9.9999997473787516356e-06 ;  /* 0x3727c5ac08087421 */ /* 0x000fc60000000000 */
[----:B------:R-:W-:Y:S01]  /*1a70*/  @P3 FMUL R29, R29, 0.25 ;  /* 0x3e8000001d1d3820 */ /* 0x000fe20000400000 */
[----:B------:R-:W2:Y:S01]  /*1a80*/  MUFU.SQRT R10, R8 ;  /* 0x00000008000a7308 */ /* 0x000ea20000002000 */
[----:B----4-:R-:W-:Y:S01]  /*1a90*/  FSETP.GT.AND P3, PT, R53, 8.50705917302346158658e+37, PT ;  /* 0x7e8000003500780b */ /* 0x010fe20003f64000 */
[----:B------:R-:W-:Y:S01]  /*1aa0*/  @!P1 FMUL R52, R52, 16777216 ;  /* 0x4b80000034349820 */ /* 0x000fe20000400000 */
[----:B------:R-:W-:Y:S01]  /*1ab0*/  @!P1 FMUL R29, R29, 16777216 ;  /* 0x4b8000001d1d9820 */ /* 0x000fe20000400000 */
[----:B------:R-:W-:Y:S02]  /*1ac0*/  FSETP.GEU.AND P1, PT, R53, 1.175494350822287508e-38, PT ;  /* 0x008000003500780b */ /* 0x000fe40003f2e000 */
[----:B------:R-:W-:Y:S02]  /*1ad0*/  SEL R9, R11, RZ, P4 ;  /* 0x000000ff0b097207 */ /* 0x000fe40002000000 */
[----:B------:R-:W-:-:S03]  /*1ae0*/  FSEL R55, R62, 1, P3 ;  /* 0x3f8000003e377808 */ /* 0x000fc60001800000 */
[----:B------:R-:W-:-:S03]  /*1af0*/  FADD R9, R9, 9.9999997473787516356e-06 ;  /* 0x3727c5ac09097421 */ /* 0x000fc60000000000 */
[----:B------:R-:W-:Y:S01]  /*1b00*/  @P3 FMUL R53, R53, 0.25 ;  /* 0x3e80000035353820 */ /* 0x000fe20000400000 */
[----:B------:R-:W4:Y:S01]  /*1b10*/  MUFU.SQRT R11, R9 ;  /* 0x00000009000b7308 */ /* 0x000f220000002000 */
[C---:B--2---:R-:W-:Y:S01]  /*1b20*/  FSETP.GT.AND P3, PT, R10.reuse, 8.50705917302346158658e+37, PT ;  /* 0x7e8000000a00780b */ /* 0x044fe20003f64000 */
[----:B------:R-:W-:Y:S01]  /*1b30*/  @!P1 FMUL R55, R55, 16777216 ;  /* 0x4b80000037379820 */ /* 0x000fe20000400000 */
[----:B------:R-:W-:Y:S01]  /*1b40*/  @!P1 FMUL R53, R53, 16777216 ;  /* 0x4b80000035359820 */ /* 0x000fe20000400000 */
[----:B------:R-:W-:Y:S02]  /*1b50*/  FSETP.GEU.AND P1, PT, R10, 1.175494350822287508e-38, PT ;  /* 0x008000000a00780b */ /* 0x000fe40003f2e000 */
[----:B---3--:R-:W-:Y:S02]  /*1b60*/  SEL R12, R12, RZ, P0 ;  /* 0x000000ff0c0c7207 */ /* 0x008fe40000000000 */
[----:B------:R-:W-:-:S03]  /*1b70*/  FSEL R54, R62, 1, P3 ;  /* 0x3f8000003e367808 */ /* 0x000fc60001800000 */
[----:B------:R-:W-:-:S03]  /*1b80*/  FADD R12, R12, 9.9999997473787516356e-06 ;  /* 0x3727c5ac0c0c7421 */ /* 0x000fc60000000000 */
[----:B------:R-:W-:Y:S01]  /*1b90*/  @P3 FMUL R10, R10, 0.25 ;  /* 0x3e8000000a0a3820 */ /* 0x000fe20000400000 */
[----:B------:R-:W2:Y:S01]  /*1ba0*/  MUFU.SQRT R9, R12 ;  /* 0x0000000c00097308 */ /* 0x000ea20000002000 */
[C---:B----4-:R-:W-:Y:S01]  /*1bb0*/  FSETP.GT.AND P3, PT, R11.reuse, 8.50705917302346158658e+37, PT ;  /* 0x7e8000000b00780b */ /* 0x050fe20003f64000 */
[----:B------:R-:W-:Y:S01]  /*1bc0*/  @!P1 FMUL R54, R54, 16777216 ;  /* 0x4b80000036369820 */ /* 0x000fe20000400000 */
[----:B------:R-:W-:Y:S01]  /*1bd0*/  @!P1 FMUL R10, R10, 16777216 ;  /* 0x4b8000000a0a9820 */ /* 0x000fe20000400000 */
[----:B------:R-:W-:-:S04]  /*1be0*/  FSETP.GEU.AND P1, PT, R11, 1.175494350822287508e-38, PT ;  /* 0x008000000b00780b */ /* 0x000fc80003f2e000 */
[----:B------:R3:W4:Y:S06]  /*1bf0*/  MUFU.RCP R67, R29 ;  /* 0x0000001d00437308 */ /* 0x00072c0000001000 */
[----:B------:R-:W-:Y:S01]  /*1c00*/  @P3 FMUL R11, R11, 0.25 ;  /* 0x3e8000000b0b3820 */ /* 0x000fe20000400000 */
[----:B---3--:R-:W-:Y:S02]  /*1c10*/  FSEL R29, R62, 1, P3 ;  /* 0x3f8000003e1d7808 */ /* 0x008fe40001800000 */
[----:B--2---:R-:W-:Y:S01]  /*1c20*/  FSETP.GT.AND P3, PT, R9, 8.50705917302346158658e+37, PT ;  /* 0x7e8000000900780b */ /* 0x004fe20003f64000 */
[----:B------:R-:W-:-:S02]  /*1c30*/  @!P1 FMUL R11, R11, 16777216 ;  /* 0x4b8000000b0b9820 */ /* 0x000fc40000400000 */
[----:B------:R-:W-:Y:S01]  /*1c40*/  @!P1 FMUL R29, R29, 16777216 ;  /* 0x4b8000001d1d9820 */ /* 0x000fe20000400000 */
[----:B------:R-:W-:Y:S01]  /*1c50*/  FSETP.GEU.AND P1, PT, R9, 1.175494350822287508e-38, PT ;  /* 0x008000000900780b */ /* 0x000fe20003f2e000 */
[----:B----4-:R-:W-:Y:S02]  /*1c60*/  FMUL R67, R67, R52 ;  /* 0x0000003443437220 */ /* 0x010fe40000400000 */
[----:B------:R-:W2:Y:S06]  /*1c70*/  MUFU.RCP R52, R53 ;  /* 0x0000003500347308 */ /* 0x000eac0000001000 */
[----:B------:R-:W-:-:S04]  /*1c80*/  @P3 FMUL R9, R9, 0.25 ;  /* 0x3e80000009093820 */ /* 0x000fc80000400000 */
[----:B------:R-:W-:Y:S01]  /*1c90*/  @!P1 FMUL R9, R9, 16777216 ;  /* 0x4b80000009099820 */ /* 0x000fe20000400000 */
[----:B------:R-:W-:Y:S01]  /*1ca0*/  MUFU.RCP R8, R11 ;  /* 0x0000000b00087308 */ /* 0x000fe20000001000 */
[----:B--2---:R-:W-:-:S07]  /*1cb0*/  FMUL R52, R52, R55 ;  /* 0x0000003734347220 */ /* 0x004fce0000400000 */
[----:B------:R-:W2:Y:S01]  /*1cc0*/  MUFU.RCP R11, R9 ;  /* 0x00000009000b7308 */ /* 0x000ea20000001000 */
[----:B------:R-:W-:-:S07]  /*1cd0*/  SEL R13, R13, RZ, P0 ;  /* 0x000000ff0d0d7207 */ /* 0x000fce0000000000 */
[----:B------:R3:W-:Y:S01]  /*1ce0*/  MUFU.RCP R55, R10 ;  /* 0x0000000a00377308 */ /* 0x0007e20000001000 */
[----:B------:R-:W-:Y:S01]  /*1cf0*/  FADD R13, R13, 9.9999997473787516356e-06 ;  /* 0x3727c5ac0d0d7421 */ /* 0x000fe20000000000 */
[----:B---3--:R-:W-:-:S05]  /*1d00*/  FSEL R10, R62, 1, P3 ;  /* 0x3f8000003e0a7808 */ /* 0x008fca0001800000 */
[----:B------:R-:W-:-:S04]  /*1d10*/  @!P1 FMUL R10, R10, 16777216 ;  /* 0x4b8000000a0a9820 */ /* 0x000fc80000400000 */
[----:B--2---:R-:W-:Y:S02]  /*1d20*/  FMUL R11, R11, R10 ;  /* 0x0000000a0b0b7220 */ /* 0x004fe40000400000 */
[----:B------:R-:W2:Y:S02]  /*1d30*/  MUFU.SQRT R10, R13 ;  /* 0x0000000d000a7308 */ /* 0x000ea40000002000 */
[C---:B--2---:R-:W-:Y:S02]  /*1d40*/  FSETP.GT.AND P3, PT, R10.reuse, 8.50705917302346158658e+37, PT ;  /* 0x7e8000000a00780b */ /* 0x044fe40003f64000 */
[----:B------:R-:W-:-:S11]  /*1d50*/  FSETP.GEU.AND P1, PT, R10, 1.175494350822287508e-38, PT ;  /* 0x008000000a00780b */ /* 0x000fd60003f2e000 */
[----:B------:R-:W-:-:S04]  /*1d60*/  @P3 FMUL R10, R10, 0.25 ;  /* 0x3e8000000a0a3820 */ /* 0x000fc80000400000 */
[----:B------:R-:W-:-:S04]  /*1d70*/  @!P1 FMUL R10, R10, 16777216 ;  /* 0x4b8000000a0a9820 */ /* 0x000fc80000400000 */
[----:B------:R-:W2:Y:S01]  /*1d80*/  MUFU.RCP R9, R10 ;  /* 0x0000000a00097308 */ /* 0x000ea20000001000 */
[----:B------:R-:W-:Y:S02]  /*1d90*/  FSEL R12, R62, 1, P3 ;  /* 0x3f8000003e0c7808 */ /* 0x000fe40001800000 */
[----:B------:R-:W-:-:S03]  /*1da0*/  SEL R14, R14, RZ, P0 ;  /* 0x000000ff0e0e7207 */ /* 0x000fc60000000000 */
[----:B------:R-:W-:Y:S02]  /*1db0*/  @!P1 FMUL R12, R12, 16777216 ;  /* 0x4b8000000c0c9820 */ /* 0x000fe40000400000 */
[----:B------:R-:W-:Y:S01]  /*1dc0*/  FADD R14, R14, 9.9999997473787516356e-06 ;  /* 0x3727c5ac0e0e7421 */ /* 0x000fe20000000000 */
[----:B------:R-:W-:Y:S01]  /*1dd0*/  SEL R15, R15, RZ, P0 ;  /* 0x000000ff0f0f7207 */ /* 0x000fe20000000000 */
[----:B--2---:R-:W-:Y:S02]  /*1de0*/  FMUL R9, R9, R12 ;  /* 0x0000000c09097220 */ /* 0x004fe40000400000 */
[----:B------:R-:W2:Y:S02]  /*1df0*/  MUFU.SQRT R12, R14 ;  /* 0x0000000e000c7308 */ /* 0x000ea40000002000 */
[----:B------:R-:W-:-:S06]  /*1e00*/  FADD R15, R15, 9.9999997473787516356e-06 ;  /* 0x3727c5ac0f0f7421 */ /* 0x000fcc0000000000 */
[----:B------:R-:W3:Y:S01]  /*1e10*/  MUFU.SQRT R10, R15 ;  /* 0x0000000f000a7308 */ /* 0x000ee20000002000 */
[C---:B--2---:R-:W-:Y:S02]  /*1e20*/  FSETP.GT.AND P3, PT, R12.reuse, 8.50705917302346158658e+37, PT ;  /* 0x7e8000000c00780b */ /* 0x044fe40003f64000 */
[----:B------:R-:W-:Y:S01]  /*1e30*/  FSETP.GEU.AND P1, PT, R12, 1.175494350822287508e-38, PT ;  /* 0x008000000c00780b */ /* 0x000fe20003f2e000 */
[----:B------:R-:W-:Y:S01]  /*1e40*/  FMUL R55, R55, R54 ;  /* 0x0000003637377220 */ /* 0x000fe20000400000 */
[----:B------:R-:W-:-:S09]  /*1e50*/  FSEL R54, R62, 1, P3 ;  /* 0x3f8000003e367808 */ /* 0x000fd20001800000 */
[----:B------:R-:W-:Y:S01]  /*1e60*/  @P3 FMUL R12, R12, 0.25 ;  /* 0x3e8000000c0c3820 */ /* 0x000fe20000400000 */
[----:B---3--:R-:W-:Y:S01]  /*1e70*/  FSETP.GT.AND P3, PT, R10, 8.50705917302346158658e+37, PT ;  /* 0x7e8000000a00780b */ /* 0x008fe20003f64000 */
[----:B------:R-:W-:Y:S02]  /*1e80*/  @!P1 FMUL R54, R54, 16777216 ;  /* 0x4b80000036369820 */ /* 0x000fe40000400000 */
[----:B------:R-:W-:Y:S01]  /*1e90*/  @!P1 FMUL R12, R12, 16777216 ;  /* 0x4b8000000c0c9820 */ /* 0x000fe20000400000 */
[----:B------:R-:W-:-:S09]  /*1ea0*/  FSETP.GEU.AND P1, PT, R10, 1.175494350822287508e-38, PT ;  /* 0x008000000a00780b */ /* 0x000fd20003f2e000 */
[----:B------:R-:W-:-:S04]  /*1eb0*/  @P3 FMUL R10, R10, 0.25 ;  /* 0x3e8000000a0a3820 */ /* 0x000fc80000400000 */
[----:B------:R-:W-:-:S04]  /*1ec0*/  @!P1 FMUL R10, R10, 16777216 ;  /* 0x4b8000000a0a9820 */ /* 0x000fc80000400000 */
[----:B------:R-:W2:Y:S01]  /*1ed0*/  MUFU.RCP R14, R10 ;  /* 0x0000000a000e7308 */ /* 0x000ea20000001000 */
[----:B------:R-:W-:-:S05]  /*1ee0*/  FSEL R13, R62, 1, P3 ;  /* 0x3f8000003e0d7808 */ /* 0x000fca0001800000 */
[----:B------:R-:W-:-:S04]  /*1ef0*/  @!P1 FMUL R13, R13, 16777216 ;  /* 0x4b8000000d0d9820 */ /* 0x000fc80000400000 */
[----:B--2---:R-:W-:Y:S01]  /*1f00*/  FMUL R14, R14, R13 ;  /* 0x0000000d0e0e7220 */ /* 0x004fe20000400000 */
[----:B-----5:R-:W-:-:S05]  /*1f10*/  SEL R13, R16, RZ, P6 ;  /* 0x000000ff100d7207 */ /* 0x020fca0003000000 */
[----:B------:R-:W-:-:S04]  /*1f20*/  FADD R13, R13, 9.9999997473787516356e-06 ;  /* 0x3727c5ac0d0d7421 */ /* 0x000fc80000000000 */
[----:B------:R-:W2:Y:S02]  /*1f30*/  MUFU.SQRT R16, R13 ;  /* 0x0000000d00107308 */ /* 0x000ea40000002000 */
[C---:B--2---:R-:W-:Y:S02]  /*1f40*/  FSETP.GT.AND P3, PT, R16.reuse, 8.50705917302346158658e+37, PT ;  /* 0x7e8000001000780b */ /* 0x044fe40003f64000 */
[----:B------:R-:W-:Y:S01]  /*1f50*/  FSETP.GEU.AND P1, PT, R16, 1.175494350822287508e-38, PT ;  /* 0x008000001000780b */ /* 0x000fe20003f2e000 */
[----:B------:R-:W-:-:S03]  /*1f60*/  FMUL R8, R8, R29 ;  /* 0x0000001d08087220 */ /* 0x000fc60000400000 */
[----:B------:R-:W-:Y:S07]  /*1f70*/  MUFU.RCP R29, R12 ;  /* 0x0000000c001d7308 */ /* 0x000fee0000001000 */
[----:B------:R-:W-:-:S04]  /*1f80*/  @P3 FMUL R16, R16, 0.25 ;  /* 0x3e80000010103820 */ /* 0x000fc80000400000 */
[----:B------:R-:W-:-:S04]  /*1f90*/  @!P1 FMUL R16, R16, 16777216 ;  /* 0x4b80000010109820 */ /* 0x000fc80000400000 */
[----:B------:R-:W2:Y:S01]  /*1fa0*/  MUFU.RCP R12, R16 ;  /* 0x00000010000c7308 */ /* 0x000ea20000001000 */
[----:B------:R-:W-:-:S05]  /*1fb0*/  FSEL R15, R62, 1, P3 ;  /* 0x3f8000003e0f7808 */ /* 0x000fca0001800000 */
[----:B------:R-:W-:-:S04]  /*1fc0*/  @!P1 FMUL R15, R15, 16777216 ;  /* 0x4b8000000f0f9820 */ /* 0x000fc80000400000 */
[----:B--2---:R-:W-:Y:S01]  /*1fd0*/  FMUL R12, R12, R15 ;  /* 0x0000000f0c0c7220 */ /* 0x004fe20000400000 */
[----:B------:R-:W-:-:S05]  /*1fe0*/  SEL R15, R17, RZ, P6 ;  /* 0x000000ff110f7207 */ /* 0x000fca0003000000 */
[----:B------:R-:W-:-:S04]  /*1ff0*/  FADD R15, R15, 9.9999997473787516356e-06 ;  /* 0x3727c5ac0f0f7421 */ /* 0x000fc80000000000 */
[----:B------:R-:W2:Y:S02]  /*2000*/  MUFU.SQRT R17, R15 ;  /* 0x0000000f00117308 */ /* 0x000ea40000002000 */
[C---:B--2---:R-:W-:Y:S02]  /*2010*/  FSETP.GT.AND P3, PT, R17.reuse, 8.50705917302346158658e+37, PT ;  /* 0x7e8000001100780b */ /* 0x044fe40003f64000 */
[----:B------:R-:W-:-:S11]  /*2020*/  FSETP.GEU.AND P1, PT, R17, 1.175494350822287508e-38, PT ;  /* 0x008000001100780b */ /* 0x000fd60003f2e000 */
        /* <DEDUP_REMOVED lines=10> */
[----:B------:R-:W-:Y:S01]  /*20d0*/  FSETP.GEU.AND P1, PT, R16, 1.175494350822287508e-38, PT ;  /* 0x008000001000780b */ /* 0x000fe20003f2e000 */
[----:B------:R-:W-:-:S10]  /*20e0*/  FMUL R29, R29, R54 ;  /* 0x000000361d1d7220 */ /* 0x000fd40000400000 */
        /* <DEDUP_REMOVED lines=8> */
[----:B------:R-:W2:Y:S01]  /*2170*/  MUFU.SQRT R13, R15 ;  /* 0x0000000f000d7308 */ /* 0x000ea20000002000 */
[----:B------:R-:W-:-:S05]  /*2180*/  SEL R24, R24, RZ, P5 ;  /* 0x000000ff18187207 */ /* 0x000fca0002800000 */
[----:B------:R-:W-:Y:S01]  /*2190*/  FADD R24, R24, 9.9999997473787516356e-06 ;  /* 0x3727c5ac18187421 */ /* 0x000fe20000000000 */
[C---:B--2---:R-:W-:Y:S02]  /*21a0*/  FSETP.GT.AND P3, PT, R13.reuse, 8.50705917302346158658e+37, PT ;  /* 0x7e8000000d00780b */ /* 0x044fe40003f64000 */
[----:B------:R-:W-:Y:S01]  /*21b0*/  FSETP.GEU.AND P1, PT, R13, 1.175494350822287508e-38, PT ;  /* 0x008000000d00780b */ /* 0x000fe20003f2e000 */
[----:B------:R-:W2:Y:S01]  /*21c0*/  MUFU.SQRT R15, R24 ;  /* 0x00000018000f7308 */ /* 0x000ea20000002000 */
[----:B------:R-:W-:Y:S02]  /*21d0*/  SEL R25, R25, RZ, P5 ;  /* 0x000000ff19197207 */ /* 0x000fe40002800000 */
[----:B------:R-:W-:-:S07]  /*21e0*/  FSEL R17, R62, 1, P3 ;  /* 0x3f8000003e117808 */ /* 0x000fce0001800000 */
[----:B------:R-:W-:Y:S01]  /*21f0*/  @P3 FMUL R13, R13, 0.25 ;  /* 0x3e8000000d0d3820 */ /* 0x000fe20000400000 */
[----:B------:R-:W-:-:S03]  /*2200*/  FADD R25, R25, 9.9999997473787516356e-06 ;  /* 0x3727c5ac19197421 */ /* 0x000fc60000000000 */
[----:B------:R-:W-:Y:S01]  /*2210*/  @!P1 FMUL R13, R13, 16777216 ;  /* 0x4b8000000d0d9820 */ /* 0x000fe20000400000 */
[----:B--2---:R-:W-:-:S03]  /*2220*/  FSETP.GT.AND P3, PT, R15, 8.50705917302346158658e+37, PT ;  /* 0x7e8000000f00780b */ /* 0x004fc60003f64000 */
[----:B------:R-:W2:Y:S01]  /*2230*/  MUFU.RCP R16, R13 ;  /* 0x0000000d00107308 */ /* 0x000ea20000001000 */
[----:B------:R-:W-:Y:S01]  /*2240*/  @!P1 FMUL R17, R17, 16777216 ;  /* 0x4b80000011119820 */ /* 0x000fe20000400000 */
[----:B------:R-:W-:-:S06]  /*2250*/  FSETP.GEU.AND P1, PT, R15, 1.175494350822287508e-38, PT ;  /* 0x008000000f00780b */ /* 0x000fcc0003f2e000 */
[----:B------:R-:W3:Y:S01]  /*2260*/  MUFU.SQRT R13, R25 ;  /* 0x00000019000d7308 */ /* 0x000ee20000002000 */
[----:B------:R-:W-:Y:S01]  /*2270*/  FSEL R18, R62, 1, P3 ;  /* 0x3f8000003e127808 */ /* 0x000fe20001800000 */
[----:B------:R-:W-:-:S05]  /*2280*/  @P3 FMUL R15, R15, 0.25 ;  /* 0x3e8000000f0f3820 */ /* 0x000fca0000400000 */
[----:B------:R-:W-:Y:S01]  /*2290*/  @!P1 FMUL R15, R15, 16777216 ;  /* 0x4b8000000f0f9820 */ /* 0x000fe20000400000 */
[----:B------:R-:W-:Y:S01]  /*22a0*/  @!P1 FMUL R18, R18, 16777216 ;  /* 0x4b80000012129820 */ /* 0x000fe20000400000 */
[----:B--2---:R-:W-:Y:S01]  /*22b0*/  FMUL R16, R16, R17 ;  /* 0x0000001110107220 */ /* 0x004fe20000400000 */
[C---:B---3--:R-:W-:Y:S01]  /*22c0*/  FSETP.GT.AND P3, PT, R13.reuse, 8.50705917302346158658e+37, PT ;  /* 0x7e8000000d00780b */ /* 0x048fe20003f64000 */
[----:B------:R-:W2:Y:S01]  /*22d0*/  MUFU.RCP R17, R15 ;  /* 0x0000000f00117308 */ /* 0x000ea20000001000 */
[----:B------:R-:W-:Y:S02]  /*22e0*/  FSETP.GEU.AND P1, PT, R13, 1.175494350822287508e-38, PT ;  /* 0x008000000d00780b */ /* 0x000fe40003f2e000 */
[----:B------:R-:W-:-:S09]  /*22f0*/  SEL R26, R26, RZ, P5 ;  /* 0x000000ff1a1a7207 */ /* 0x000fd20002800000 */
[----:B------:R-:W-:Y:S01]  /*2300*/  @P3 FMUL R13, R13, 0.25 ;  /* 0x3e8000000d0d3820 */ /* 0x000fe20000400000 */
[----:B------:R-:W-:-:S03]  /*2310*/  FADD R26, R26, 9.9999997473787516356e-06 ;  /* 0x3727c5ac1a1a7421 */ /* 0x000fc60000000000 */
[----:B------:R-:W-:Y:S01]  /*2320*/  @!P1 FMUL R13, R13, 16777216 ;  /* 0x4b8000000d0d9820 */ /* 0x000fe20000400000 */
[----:B--2---:R-:W-:Y:S01]  /*2330*/  FMUL R17, R17, R18 ;  /* 0x0000001211117220 */ /* 0x004fe20000400000 */
[----:B------:R-:W2:Y:S01]  /*2340*/  MUFU.SQRT R15, R26 ;  /* 0x0000001a000f7308 */ /* 0x000ea20000002000 */
[----:B------:R-:W-:-:S07]  /*2350*/  FSEL R19, R62, 1, P3 ;  /* 0x3f8000003e137808 */ /* 0x000fce0001800000 */
[----:B------:R3:W4:Y:S01]  /*2360*/  MUFU.RCP R18, R13 ;  /* 0x0000000d00127308 */ /* 0x0007220000001000 */
[----:B------:R-:W-:Y:S01]  /*2370*/  SEL R27, R27, RZ, P5 ;  /* 0x000000ff1b1b7207 */ /* 0x000fe20002800000 */
[----:B------:R-:W-:-:S04]  /*2380*/  @!P1 FMUL R19, R19, 16777216 ;  /* 0x4b80000013139820 */ /* 0x000fc80000400000 */
[----:B---3--:R-:W-:Y:S01]  /*2390*/  FADD R13, R27, 9.9999997473787516356e-06 ;  /* 0x3727c5ac1b0d7421 */ /* 0x008fe20000000000 */
[C---:B--2---:R-:W-:Y:S01]  /*23a0*/  FSETP.GT.AND P3, PT, R15.reuse, 8.50705917302346158658e+37, PT ;  /* 0x7e8000000f00780b */ /* 0x044fe20003f64000 */
[----:B----4-:R-:W-:Y:S02]  /*23b0*/  FMUL R18, R18, R19 ;  /* 0x0000001312127220 */ /* 0x010fe40000400000 */
[----:B------:R-:W2:Y:S01]  /*23c0*/  MUFU.SQRT R19, R13 ;  /* 0x0000000d00137308 */ /* 0x000ea20000002000 */
[----:B------:R-:W-:Y:S02]  /*23d0*/  FSETP.GEU.AND P1, PT, R15, 1.175494350822287508e-38, PT ;  /* 0x008000000f00780b */ /* 0x000fe40003f2e000 */
[----:B------:R-:W-:-:S07]  /*23e0*/  FSEL R24, R62, 1, P3 ;  /* 0x3f8000003e187808 */ /* 0x000fce0001800000 */
[----:B------:R-:W-:Y:S01]  /*23f0*/  @P3 FMUL R15, R15, 0.25 ;  /* 0x3e8000000f0f3820 */ /* 0x000fe20000400000 */
[----:B--2---:R-:W-:-:S03]  /*2400*/  FSETP.GT.AND P3, PT, R19, 8.50705917302346158658e+37, PT ;  /* 0x7e8000001300780b */ /* 0x004fc60003f64000 */
[----:B------:R-:W-:Y:S01]  /*2410*/  @!P1 FMUL R15, R15, 16777216 ;  /* 0x4b8000000f0f9820 */ /* 0x000fe20000400000 */
[----:B------:R-:W-:Y:S01]  /*2420*/  @!P1 FMUL R24, R24, 16777216 ;  /* 0x4b80000018189820 */ /* 0x000fe20000400000 */
[----:B------:R-:W-:Y:S01]  /*2430*/  FSETP.GEU.AND P1, PT, R19, 1.175494350822287508e-38, PT ;  /* 0x008000001300780b */ /* 0x000fe20003f2e000 */
[----:B------:R-:W-:Y:S01]  /*2440*/  FMUL R7, R16, R7 ;  /* 0x0000000710077220 */ /* 0x000fe20000400000 */
[----:B------:R-:W-:-:S06]  /*2450*/  FMUL R20, R17, R20 ;  /* 0x0000001411147220 */ /* 0x000fcc0000400000 */
[----:B------:R-:W-:-:S05]  /*2460*/  @P3 FMUL R19, R19, 0.25 ;  /* 0x3e80000013133820 */ /* 0x000fca0000400000 */
[----:B------:R-:W-:Y:S01]  /*2470*/  @!P1 FMUL R19, R19, 16777216 ;  /* 0x4b80000013139820 */ /* 0x000fe20000400000 */
[----:B------:R-:W-:Y:S01]  /*2480*/  FMUL R21, R18, R21 ;  /* 0x0000001512157220 */ /* 0x000fe20000400000 */
[----:B------:R-:W-:Y:S02]  /*2490*/  CS2R R16, SRZ ;  /* 0x0000000000107805 */ /* 0x000fe4000001ff00 */
[----:B------:R2:W-:Y:S01]  /*24a0*/  MUFU.RCP R27, R19 ;  /* 0x00000013001b7308 */ /* 0x0005e20000001000 */
[----:B-1----:R-:W-:Y:S01]  /*24b0*/  IMAD.WIDE R70, R6, 0x4, R70 ;  /* 0x0000000406467825 */ /* 0x002fe200078e0246 */
[----:B--2---:R-:W-:-:S06]  /*24c0*/  CS2R R18, SRZ ;  /* 0x0000000000127805 */ /* 0x004fcc000001ff00 */
[----:B------:R-:W2:Y:S01]  /*24d0*/  @P6 LDG.E.EL.128 R16, desc[UR4][R70.64+-0x400] ;  /* 0xfffc000446106981 */ /* 0x000ea2000c2e1d00 */
[----:B------:R-:W-:Y:S01]  /*24e0*/  FMUL R65, R8, R65 ;  /* 0x0000004108417220 */ /* 0x000fe20000400000 */
[----:B------:R-:W-:Y:S01]  /*24f0*/  FMUL R4, R11, R4 ;  /* 0x000000040b047220 */ /* 0x000fe20000400000 */
[----:B------:R-:W-:Y:S01]  /*2500*/  FMUL R56, R9, R56 ;  /* 0x0000003809387220 */ /* 0x000fe20000400000 */
[----:B------:R-:W-:Y:S01]  /*2510*/  FMUL R59, R10, R59 ;  /* 0x0000003b0a3b7220 */ /* 0x000fe20000400000 */
[----:B------:R-:W-:Y:S02]  /*2520*/  CS2R R8, SRZ ;  /* 0x0000000000087805 */ /* 0x000fe4000001ff00 */
[----:B------:R-:W-:Y:S01]  /*2530*/  CS2R R10, SRZ ;  /* 0x00000000000a7805 */ /* 0x000fe2000001ff00 */
[----:B0-----:R-:W-:-:S05]  /*2540*/  IMAD.WIDE R68, R6, 0x4, R68 ;  /* 0x0000000406447825 */ /* 0x001fca00078e0244 */
[----:B------:R-:W3:Y:S01]  /*2550*/  @P6 LDG.E.EL.128 R8, desc[UR4][R68.64+-0x400] ;  /* 0xfffc000444086981 */ /* 0x000ee2000c2e1d00 */
[----:B------:R-:W-:Y:S01]  /*2560*/  SEL R28, R28, RZ, P2 ;  /* 0x000000ff1c1c7207 */ /* 0x000fe20001000000 */
[----:B------:R0:W1:Y:S01]  /*2570*/  MUFU.RCP R53, R15 ;  /* 0x0000000f00357308 */ /* 0x0000620000001000 */
[----:B------:R-:W-:Y:S01]  /*2580*/  FMUL R57, R14, R57 ;  /* 0x000000390e397220 */ /* 0x000fe20000400000 */
[----:B------:R-:W-:Y:S01]  /*2590*/  FMUL R23, R12, R23 ;  /* 0x000000170c177220 */ /* 0x000fe20000400000 */
[----:B------:R-:W-:Y:S01]  /*25a0*/  SEL R30, R30, RZ, P2 ;  /* 0x000000ff1e1e7207 */ /* 0x000fe20001000000 */
[----:B------:R-:W-:Y:S01]  /*25b0*/  FADD R28, R28, 9.9999997473787516356e-06 ;  /* 0x3727c5ac1c1c7421 */ /* 0x000fe20000000000 */
[----:B------:R-:W-:Y:S02]  /*25c0*/  CS2R R12, SRZ ;  /* 0x00000000000c7805 */ /* 0x000fe4000001ff00 */
[----:B0-----:R-:W-:Y:S01]  /*25d0*/  CS2R R14, SRZ ;  /* 0x00000000000e7805 */ /* 0x001fe2000001ff00 */
[----:B------:R-:W0:Y:S01]  /*25e0*/  MUFU.SQRT R26, R28 ;  /* 0x0000001c001a7308 */ /* 0x000e220000002000 */
[----:B------:R-:W-:Y:S01]  /*25f0*/  FADD R30, R30, 9.9999997473787516356e-06 ;  /* 0x3727c5ac1e1e7421 */ /* 0x000fe20000000000 */
[----:B------:R-:W-:-:S03]  /*2600*/  SEL R31, R31, RZ, P2 ;  /* 0x000000ff1f1f7207 */ /* 0x000fc60001000000 */
[----:B------:R2:W4:Y:S03]  /*2610*/  @P5 LDG.E.EL.128 R12, desc[UR4][R68.64+-0x400] ;  /* 0xfffc0004440c5981 */ /* 0x000526000c2e1d00 */
[----:B------:R-:W5:Y:S01]  /*2620*/  MUFU.RCP R51, R51 ;  /* 0x0000003300337308 */ /* 0x000f620000001000 */
[----:B-1----:R-:W-:Y:S01]  /*2630*/  FMUL R53, R53, R24 ;  /* 0x0000001835357220 */ /* 0x002fe20000400000 */
[----:B------:R-:W-:Y:S01]  /*2640*/  FSEL R24, R62, 1, P3 ;  /* 0x3f8000003e187808 */ /* 0x000fe20001800000 */
[----:B------:R-:W-:-:S04]  /*2650*/  FADD R31, R31, 9.9999997473787516356e-06 ;  /* 0x3727c5ac1f1f7421 */ /* 0x000fc80000000000 */
[----:B------:R-:W-:Y:S01]  /*2660*/  @!P1 FMUL R24, R24, 16777216 ;  /* 0x4b80000018189820 */ /* 0x000fe20000400000 */
[C---:B0-----:R-:W-:Y:S01]  /*2670*/  FSETP.GT.AND P3, PT, R26.reuse, 8.50705917302346158658e+37, PT ;  /* 0x7e8000001a00780b */ /* 0x041fe20003f64000 */
[----:B------:R-:W0:Y:S01]  /*2680*/  MUFU.SQRT R72, R31 ;  /* 0x0000001f00487308 */ /* 0x000e220000002000 */
[----:B------:R-:W-:Y:S01]  /*2690*/  FSETP.GEU.AND P1, PT, R26, 1.175494350822287508e-38, PT ;  /* 0x008000001a00780b */ /* 0x000fe20003f2e000 */
[----:B------:R-:W-:Y:S01]  /*26a0*/  FMUL R27, R27, R24 ;  /* 0x000000181b1b7220 */ /* 0x000fe20000400000 */
[----:B------:R-:W-:Y:S01]  /*26b0*/  FMUL R66, R67, R66 ;  /* 0x0000004243427220 */ /* 0x000fe20000400000 */
[----:B------:R-:W-:Y:S01]  /*26c0*/  FMUL R64, R55, R64 ;  /* 0x0000004037407220 */ /* 0x000fe20000400000 */
[----:B------:R-:W-:Y:S01]  /*26d0*/  FMUL R5, R54, R5 ;  /* 0x0000000536057220 */ /* 0x000fe20000400000 */
[----:B-----5:R-:W-:Y:S01]  /*26e0*/  FMUL R24, R51, R50 ;  /* 0x0000003233187220 */ /* 0x020fe20000400000 */
[----:B------:R-:W-:-:S05]  /*26f0*/  FSEL R25, R62, 1, P3 ;  /* 0x3f8000003e197808 */ /* 0x000fca0001800000 */
[----:B------:R-:W-:Y:S02]  /*2700*/  @P3 FMUL R26, R26, 0.25 ;  /* 0x3e8000001a1a3820 */ /* 0x000fe40000400000 */
[----:B------:R-:W-:Y:S01]  /*2710*/  @!P1 FMUL R25, R25, 16777216 ;  /* 0x4b80000019199820 */ /* 0x000fe20000400000 */
[----:B0-----:R-:W-:Y:S01]  /*2720*/  FSETP.GT.AND P3, PT, R72, 8.50705917302346158658e+37, PT ;  /* 0x7e8000004800780b */ /* 0x001fe20003f64000 */
[----:B------:R-:W-:Y:S01]  /*2730*/  @!P1 FMUL R26, R26, 16777216 ;  /* 0x4b8000001a1a9820 */ /* 0x000fe20000400000 */
[----:B------:R-:W-:Y:S01]  /*2740*/  FMUL R63, R52, R63 ;  /* 0x0000003f343f7220 */ /* 0x000fe20000400000 */
[----:B--2---:R-:W-:Y:S02]  /*2750*/  SEL R69, R18, RZ, P6 ;  /* 0x000000ff12457207 */ /* 0x004fe40003000000 */
[----:B------:R-:W0:Y:S01]  /*2760*/  MUFU.SQRT R18, R30 ;  /* 0x0000001e00127308 */ /* 0x000e220000002000 */
[----:B------:R-:W-:Y:S02]  /*2770*/  SEL R55, R16, RZ, P6 ;  /* 0x000000ff10377207 */ /* 0x000fe40003000000 */
[----:B------:R-:W-:-:S02]  /*2780*/  SEL R67, R17, RZ, P6 ;  /* 0x000000ff11437207 */ /* 0x000fc40003000000 */
[----:B------:R-:W-:Y:S02]  /*2790*/  SEL R19, R19, RZ, P6 ;  /* 0x000000ff13137207 */ /* 0x000fe40003000000 */
[----:B---3--:R-:W-:Y:S02]  /*27a0*/  SEL R50, R8, RZ, P6 ;  /* 0x000000ff08327207 */ /* 0x008fe40003000000 */
[----:B------:R-:W-:Y:S02]  /*27b0*/  SEL R54, R9, RZ, P6 ;  /* 0x000000ff09367207 */ /* 0x000fe40003000000 */
[----:B------:R-:W-:Y:S02]  /*27c0*/  SEL R28, R10, RZ, P6 ;  /* 0x000000ff0a1c7207 */ /* 0x000fe40003000000 */
[----:B------:R-:W-:Y:S02]  /*27d0*/  SEL R68, R11, RZ, P6 ;  /* 0x000000ff0b447207 */ /* 0x000fe40003000000 */
[----:B0-----:R-:W-:-:S02]  /*27e0*/  FSETP.GT.AND P6, PT, R18, 8.50705917302346158658e+37, PT ;  /* 0x7e8000001200780b */ /* 0x001fc40003fc4000 */
[----:B------:R-:W-:Y:S02]  /*27f0*/  FSETP.GEU.AND P1, PT, R18, 1.175494350822287508e-38, PT ;  /* 0x008000001200780b */ /* 0x000fe40003f2e000 */
[----:B------:R-:W-:-:S09]  /*2800*/  FSEL R8, R62, 1, P6 ;  /* 0x3f8000003e087808 */ /* 0x000fd20003000000 */
[----:B------:R-:W-:Y:S01]  /*2810*/  @P6 FMUL R18, R18, 0.25 ;  /* 0x3e80000012126820 */ /* 0x000fe20000400000 */
[C---:B------:R-:W-:Y:S01]  /*2820*/  FSETP.GEU.AND P6, PT, R72.reuse, 1.175494350822287508e-38, PT ;  /* 0x008000004800780b */ /* 0x040fe20003fce000 */
[----:B------:R-:W-:Y:S02]  /*2830*/  @P3 FMUL R72, R72, 0.25 ;  /* 0x3e80000048483820 */ /* 0x000fe40000400000 */
[----:B------:R-:W-:-:S04]  /*2840*/  @!P1 FMUL R18, R18, 16777216 ;  /* 0x4b80000012129820 */ /* 0x000fc80000400000 */
[----:B------:R-:W0:Y:S06]  /*2850*/  MUFU.RCP R51, R18 ;  /* 0x0000001200337308 */ /* 0x000e2c0000001000 */
[----:B------:R-:W-:-:S04]  /*2860*/  @!P6 FMUL R72, R72, 16777216 ;  /* 0x4b8000004848e820 */ /* 0x000fc80000400000 */
[----:B------:R-:W1:Y:S01]  /*2870*/  MUFU.RCP R52, R72 ;  /* 0x0000004800347308 */ /* 0x000e620000001000 */
[----:B------:R-:W-:Y:S01]  /*2880*/  FSEL R9, R62, 1, P3 ;  /* 0x3f8000003e097808 */ /* 0x000fe20001800000 */
[----:B------:R-:W-:-:S04]  /*2890*/  @!P1 FMUL R8, R8, 16777216 ;  /* 0x4b80000008089820 */ /* 0x000fc80000400000 */
[----:B------:R-:W-:Y:S01]  /*28a0*/  @!P6 FMUL R9, R9, 16777216 ;  /* 0x4b8000000909e820 */ /* 0x000fe20000400000 */
[----:B0-----:R-:W-:Y:S01]  /*28b0*/  FMUL R51, R51, R8 ;  /* 0x0000000833337220 */ /* 0x001fe20000400000 */
[----:B------:R-:W-:Y:S02]  /*28c0*/  CS2R R10, SRZ ;  /* 0x00000000000a7805 */ /* 0x000fe4000001ff00 */
[----:B-1----:R-:W-:Y:S01]  /*28d0*/  FMUL R52, R52, R9 ;  /* 0x0000000934347220 */ /* 0x002fe20000400000 */
[----:B------:R-:W-:-:S06]  /*28e0*/  CS2R R8, SRZ ;  /* 0x0000000000087805 */ /* 0x000fcc000001ff00 */
[----:B------:R0:W2:Y:S01]  /*28f0*/  @P5 LDG.E.EL.128 R8, desc[UR4][R70.64+-0x400] ;  /* 0xfffc000446085981 */ /* 0x0000a2000c2e1d00 */
[----:B----4-:R-:W-:Y:S02]  /*2900*/  SEL R17, R12, RZ, P5 ;  /* 0x000000ff0c117207 */ /* 0x010fe40002800000 */
[----:B------:R-:W-:Y:S02]  /*2910*/  SEL R16, R13, RZ, P5 ;  /* 0x000000ff0d107207 */ /* 0x000fe40002800000 */
[----:B------:R-:W1:Y:S08]  /*2920*/  LDC.64 R12, c[0x0][0x258] ;  /* 0x00009600ff0c7b82 */ /* 0x000e700000000a00 */
[----:B0-----:R-:W0:Y:S01]  /*2930*/  LDC.64 R70, c[0x0][0x250] ;  /* 0x00009400ff467b82 */ /* 0x001e220000000a00 */
[----:B------:R-:W-:Y:S01]  /*2940*/  ISETP.NE.AND P1, PT, R48, RZ, PT ;  /* 0x000000ff3000720c */ /* 0x000fe20003f25270 */
[----:B------:R-:W-:Y:S01]  /*2950*/  FMUL R60, R27, R60 ;  /* 0x0000003c1b3c7220 */ /* 0x000fe20000400000 */
[----:B------:R-:W-:Y:S01]  /*2960*/  SEL R15, R15, RZ, P5 ;  /* 0x000000ff0f0f7207 */ /* 0x000fe20002800000 */
[----:B------:R-:W-:Y:S01]  /*2970*/  FFMA R30, R68, R7, R19 ;  /* 0x00000007441e7223 */ /* 0x000fe20000000013 */
[----:B------:R-:W-:Y:S01]  /*2980*/  ISETP.NE.AND P3, PT, R49, RZ, PT ;  /* 0x000000ff3100720c */ /* 0x000fe20003f65270 */
[----:B------:R-:W-:Y:S01]  /*2990*/  FFMA R28, R28, R5, R69 ;  /* 0x000000051c1c7223 */ /* 0x000fe20000000045 */
[----:B------:R-:W-:-:S02]  /*29a0*/  ISETP.NE.AND P6, PT, R61, RZ, PT ;  /* 0x000000ff3d00720c */ /* 0x000fc40003fc5270 */
[----:B------:R-:W-:Y:S01]  /*29b0*/  SEL R18, R14, RZ, P5 ;  /* 0x000000ff0e127207 */ /* 0x000fe20002800000 */
[----:B-1----:R-:W-:Y:S01]  /*29c0*/  IMAD.WIDE R68, R6, 0x4, R12 ;  /* 0x0000000406447825 */ /* 0x002fe200078e020c */
[----:B------:R-:W-:-:S03]  /*29d0*/  CS2R R12, SRZ ;  /* 0x00000000000c7805 */ /* 0x000fc6000001ff00 */
[----:B0-----:R-:W-:Y:S01]  /*29e0*/  IMAD.WIDE R70, R6, 0x4, R70 ;  /* 0x0000000406467825 */ /* 0x001fe200078e0246 */
[----:B--2---:R-:W-:Y:S02]  /*29f0*/  SEL R48, R8, RZ, P5 ;  /* 0x000000ff08307207 */ /* 0x004fe40002800000 */
[----:B------:R-:W-:Y:S02]  /*2a00*/  SEL R8, R11, RZ, P5 ;  /* 0x000000ff0b087207 */ /* 0x000fe40002800000 */
[----:B------:R-:W-:Y:S02]  /*2a10*/  SEL R49, R9, RZ, P5 ;  /* 0x000000ff09317207 */ /* 0x000fe40002800000 */
[----:B------:R-:W-:Y:S01]  /*2a20*/  SEL R61, R10, RZ, P5 ;  /* 0x000000ff0a3d7207 */ /* 0x000fe20002800000 */
[----:B------:R-:W-:Y:S01]  /*2a30*/  FFMA R31, R15, R60, R8 ;  /* 0x0000003c0f1f7223 */ /* 0x000fe20000000008 */
[----:B------:R-:W-:Y:S02]  /*2a40*/  CS2R R8, SRZ ;  /* 0x0000000000087805 */ /* 0x000fe4000001ff00 */
[----:B------:R-:W-:-:S02]  /*2a50*/  CS2R R10, SRZ ;  /* 0x00000000000a7805 */ /* 0x000fc4000001ff00 */
[----:B------:R-:W-:-:S04]  /*2a60*/  CS2R R14, SRZ ;  /* 0x00000000000e7805 */ /* 0x000fc8000001ff00 */
[----:B------:R-:W2:Y:S04]  /*2a70*/  @P4 LDG.E.EL.128 R8, desc[UR4][R70.64+-0x200] ;  /* 0xfffe000446084981 */ /* 0x000ea8000c2e1d00 */
[----:B------:R-:W3:Y:S01]  /*2a80*/  @P4 LDG.E.EL.128 R12, desc[UR4][R68.64+-0x200] ;  /* 0xfffe0004440c4981 */ /* 0x000ee2000c2e1d00 */
[----:B------:R-:W0:Y:S01]  /*2a90*/  MUFU.RCP R26, R26 ;  /* 0x0000001a001a7308 */ /* 0x000e220000001000 */
[----:B------:R-:W-:Y:S01]  /*2aa0*/  FMUL R22, R53, R22 ;  /* 0x0000001635167220 */ /* 0x000fe20000400000 */
[----:B------:R-:W-:Y:S01]  /*2ab0*/  FFMA R7, R54, R59, R67 ;  /* 0x0000003b36077223 */ /* 0x000fe20000000043 */
[----:B------:R-:W-:Y:S01]  /*2ac0*/  FFMA R5, R50, R23, R55 ;  /* 0x0000001732057223 */ /* 0x000fe20000000037 */
[----:B0-----:R-:W-:Y:S01]  /*2ad0*/  FMUL R25, R26, R25 ;  /* 0x000000191a197220 */ /* 0x001fe20000400000 */
[----:B--2---:R-:W-:-:S02]  /*2ae0*/  SEL R19, R8, RZ, P4 ;  /* 0x000000ff08137207 */ /* 0x004fc40002000000 */
[----:B------:R-:W-:Y:S02]  /*2af0*/  SEL R26, R9, RZ, P4 ;  /* 0x000000ff091a7207 */ /* 0x000fe40002000000 */
[----:B------:R-:W-:Y:S02]  /*2b00*/  CS2R R8, SRZ ;  /* 0x0000000000087805 */ /* 0x000fe4000001ff00 */
[----:B------:R-:W-:Y:S02]  /*2b10*/  SEL R23, R10, RZ, P4 ;  /* 0x000000ff0a177207 */ /* 0x000fe40002000000 */
[----:B------:R-:W-:Y:S02]  /*2b20*/  SEL R60, R11, RZ, P4 ;  /* 0x000000ff0b3c7207 */ /* 0x000fe40002000000 */
[----:B------:R-:W-:Y:S02]  /*2b30*/  CS2R R10, SRZ ;  /* 0x00000000000a7805 */ /* 0x000fe4000001ff00 */
[----:B---3--:R-:W-:-:S02]  /*2b40*/  SEL R54, R12, RZ, P4 ;  /* 0x000000ff0c367207 */ /* 0x008fc40002000000 */
[----:B------:R-:W-:Y:S02]  /*2b50*/  SEL R27, R13, RZ, P4 ;  /* 0x000000ff0d1b7207 */ /* 0x000fe40002000000 */
[----:B------:R-:W-:Y:S02]  /*2b60*/  CS2R R12, SRZ ;  /* 0x00000000000c7805 */ /* 0x000fe4000001ff00 */
[----:B------:R-:W-:Y:S01]  /*2b70*/  SEL R62, R14, RZ, P4 ;  /* 0x000000ff0e3e7207 */ /* 0x000fe20002000000 */
[----:B------:R-:W2:Y:S01]  /*2b80*/  @P0 LDG.E.EL.128 R8, desc[UR4][R70.64+-0x200] ;  /* 0xfffe000446080981 */ /* 0x000ea2000c2e1d00 */
[----:B------:R-:W-:Y:S02]  /*2b90*/  SEL R53, R15, RZ, P4 ;  /* 0x000000ff0f357207 */ /* 0x000fe40002000000 */
[----:B------:R-:W-:-:S06]  /*2ba0*/  CS2R R14, SRZ ;  /* 0x00000000000e7805 */ /* 0x000fcc000001ff00 */
[----:B------:R0:W3:Y:S01]  /*2bb0*/  @P0 LDG.E.EL.128 R12, desc[UR4][R68.64+-0x200] ;  /* 0xfffe0004440c0981 */ /* 0x0000e2000c2e1d00 */
[----:B------:R-:W-:Y:S01]  /*2bc0*/  FFMA R49, R16, R21, R49 ;  /* 0x0000001510317223 */ /* 0x000fe20000000031 */
[----:B------:R-:W-:Y:S02]  /*2bd0*/  FFMA R48, R17, R20, R48 ;  /* 0x0000001411307223 */ /* 0x000fe40000000030 */
[----:B------:R-:W0:Y:S01]  /*2be0*/  LDC.64 R20, c[0x0][0x2a0] ;  /* 0x0000a800ff147b82 */ /* 0x000e220000000a00 */
[----:B------:R-:W-:Y:S01]  /*2bf0*/  FFMA R50, R18, R22, R61 ;  /* 0x0000001612327223 */ /* 0x000fe2000000003d */
[----:B------:R-:W-:Y:S01]  /*2c00*/  FFMA R66, R19, R66, R54 ;  /* 0x0000004213427223 */ /* 0x000fe20000000036 */
[----:B------:R-:W-:Y:S01]  /*2c10*/  CS2R R18, SRZ ;  /* 0x0000000000127805 */ /* 0x000fe2000001ff00 */
[----:B0-----:R-:W-:Y:S01]  /*2c20*/  IMAD.WIDE R68, R6, 0x4, R20 ;  /* 0x0000000406447825 */ /* 0x001fe200078e0214 */
[----:B--2---:R-:W-:Y:S02]  /*2c30*/  SEL R16, R11, RZ, P0 ;  /* 0x000000ff0b107207 */ /* 0x004fe40000000000 */
[----:B---3--:R-:W-:-:S05]  /*2c40*/  SEL R15, R15, RZ, P0 ;  /* 0x000000ff0f0f7207 */ /* 0x008fca0000000000 */
[----:B------:R-:W-:Y:S01]  /*2c50*/  FFMA R57, R16, R57, R15 ;  /* 0x0000003910397223 */ /* 0x000fe2000000000f */
[----:B------:R-:W-:-:S06]  /*2c60*/  CS2R R16, SRZ ;  /* 0x0000000000107805 */ /* 0x000fcc000001ff00 */
[----:B------:R-:W2:Y:S01]  /*2c70*/  @P3 LDG.E.EL.128 R16, desc[UR4][R68.64+-0x600] ;  /* 0xfffa000444103981 */ /* 0x000ea2000c2e1d00 */
[----:B------:R-:W-:Y:S02]  /*2c80*/  FFMA R63, R26, R63, R27 ;  /* 0x0000003f1a3f7223 */ /* 0x000fe4000000001b */
[----:B------:R-:W0:Y:S01]  /*2c90*/  LDC.64 R26, c[0x0][0x2a8] ;  /* 0x0000aa00ff1a7b82 */ /* 0x000e220000000a00 */
[----:B------:R-:W-:Y:S01]  /*2ca0*/  FFMA R65, R60, R65, R53 ;  /* 0x000000413c417223 */ /* 0x000fe20000000035 */
[----:B------:R-:W-:Y:S01]  /*2cb0*/  FFMA R64, R23, R64, R62 ;  /* 0x0000004017407223 */ /* 0x000fe2000000003e */
[----:B------:R-:W-:Y:S01]  /*2cc0*/  FMUL R37, R24, R37 ;  /* 0x0000002518257220 */ /* 0x000fe20000400000 */
[----:B------:R-:W-:Y:S01]  /*2cd0*/  FMUL R36, R25, R36 ;  /* 0x0000002419247220 */ /* 0x000fe20000400000 */
[----:B------:R-:W-:Y:S02]  /*2ce0*/  CS2R R24, SRZ ;  /* 0x0000000000187805 */ /* 0x000fe4000001ff00 */
[----:B------:R-:W-:-:S02]  /*2cf0*/  CS2R R20, SRZ ;  /* 0x0000000000147805 */ /* 0x000fc4000001ff00 */
[----:B------:R-:W-:-:S06]  /*2d00*/  CS2R R22, SRZ ;  /* 0x0000000000167805 */ /* 0x000fcc000001ff00 */
[----:B------:R1:W3:Y:S01]  /*2d10*/  @P2 LDG.E.EL.128 R20, desc[UR4][R68.64+-0x600] ;  /* 0xfffa000444142981 */ /* 0x0002e2000c2e1d00 */
[----:B0-----:R-:W-:Y:S01]  /*2d20*/  IMAD.WIDE R54, R6, 0x4, R26 ;  /* 0x0000000406367825 */ /* 0x001fe200078e021a */
[----:B------:R-:W-:-:S06]  /*2d30*/  CS2R R26, SRZ ;  /* 0x00000000001a7805 */ /* 0x000fcc000001ff00 */
[----:B------:R-:W4:Y:S01]  /*2d40*/  @P3 LDG.E.EL.128 R24, desc[UR4][R54.64+-0x600] ;  /* 0xfffa000436183981 */ /* 0x000f22000c2e1d00 */
[----:B--2---:R-:W-:Y:S02]  /*2d50*/  SEL R60, R16, RZ, P3 ;  /* 0x000000ff103c7207 */ /* 0x004fe40001800000 */
[----:B------:R-:W-:Y:S02]  /*2d60*/  SEL R11, R17, RZ, P3 ;  /* 0x000000ff110b7207 */ /* 0x000fe40001800000 */
[----:B------:R-:W-:Y:S02]  /*2d70*/  CS2R R16, SRZ ;  /* 0x0000000000107805 */ /* 0x000fe4000001ff00 */
[----:B------:R-:W-:Y:S02]  /*2d80*/  SEL R15, R18, RZ, P3 ;  /* 0x000000ff120f7207 */ /* 0x000fe40001800000 */
[----:B------:R-:W-:Y:S02]  /*2d90*/  SEL R62, R19, RZ, P3 ;  /* 0x000000ff133e7207 */ /* 0x000fe40001800000 */
[----:B------:R-:W-:-:S06]  /*2da0*/  CS2R R18, SRZ ;  /* 0x0000000000127805 */ /* 0x000fcc000001ff00 */
[----:B------:R0:W2:Y:S01]  /*2db0*/  @P2 LDG.E.EL.128 R16, desc[UR4][R54.64+-0x600] ;  /* 0xfffa000436102981 */ /* 0x0000a2000c2e1d00 */
[----:B------:R-:W-:Y:S01]  /*2dc0*/  FMUL R59, R51, R38 ;  /* 0x00000026333b7220 */ /* 0x000fe20000400000 */
[----:B----4-:R-:W-:Y:S02]  /*2dd0*/  SEL R53, R24, RZ, P3 ;  /* 0x000000ff18357207 */ /* 0x010fe40001800000 */
[----:B------:R-:W-:Y:S02]  /*2de0*/  SEL R24, R25, RZ, P3 ;  /* 0x000000ff19187207 */ /* 0x000fe40001800000 */
[----:B-1----:R-:W-:Y:S02]  /*2df0*/  SEL R68, R26, RZ, P3 ;  /* 0x000000ff1a447207 */ /* 0x002fe40001800000 */
[----:B---3--:R-:W-:Y:S02]  /*2e00*/  SEL R25, R20, RZ, P2 ;  /* 0x000000ff14197207 */ /* 0x008fe40001000000 */
[----:B------:R-:W-:-:S02]  /*2e10*/  SEL R26, R21, RZ, P2 ;  /* 0x000000ff151a7207 */ /* 0x000fc40001000000 */
[----:B------:R-:W0:Y:S01]  /*2e20*/  LDC.64 R20, c[0x0][0x230] ;  /* 0x00008c00ff147b82 */ /* 0x000e220000000a00 */
[----:B------:R-:W-:Y:S01]  /*2e30*/  SEL R22, R22, RZ, P2 ;  /* 0x000000ff16167207 */ /* 0x000fe20001000000 */
[----:B------:R-:W-:Y:S01]  /*2e40*/  FMUL R39, R52, R39 ;  /* 0x0000002734277220 */ /* 0x000fe20000400000 */
[----:B------:R-:W-:Y:S01]  /*2e50*/  FFMA R15, R15, R44, R68 ;  /* 0x0000002c0f0f7223 */ /* 0x000fe20000000044 */
[----:B------:R-:W-:Y:S01]  /*2e60*/  SEL R38, R23, RZ, P2 ;  /* 0x000000ff17267207 */ /* 0x000fe20001000000 */
[----:B0-----:R-:W-:Y:S01]  /*2e70*/  IMAD.WIDE R54, R6, 0x4, R20 ;  /* 0x0000000406367825 */ /* 0x001fe200078e0214 */
[----:B------:R-:W-:Y:S02]  /*2e80*/  CS2R R20, SRZ ;  /* 0x0000000000147805 */ /* 0x000fe4000001ff00 */
[----:B--2---:R-:W-:Y:S02]  /*2e90*/  SEL R51, R17, RZ, P2 ;  /* 0x000000ff11337207 */ /* 0x004fe40001000000 */
[----:B------:R-:W-:-:S02]  /*2ea0*/  SEL R17, R18, RZ, P2 ;  /* 0x000000ff12117207 */ /* 0x000fc40001000000 */
[----:B------:R-:W-:Y:S02]  /*2eb0*/  SEL R61, R19, RZ, P2 ;  /* 0x000000ff133d7207 */ /* 0x000fe40001000000 */
[----:B------:R-:W0:Y:S01]  /*2ec0*/  LDC.64 R18, c[0x0][0x228] ;  /* 0x00008a00ff127b82 */ /* 0x000e220000000a00 */
[----:B------:R-:W-:Y:S01]  /*2ed0*/  SEL R52, R16, RZ, P2 ;  /* 0x000000ff10347207 */ /* 0x000fe20001000000 */
[----:B------:R-:W-:Y:S01]  /*2ee0*/  FFMA R59, R22, R59, R17 ;  /* 0x0000003b163b7223 */ /* 0x000fe20000000011 */
[----:B------:R-:W-:Y:S02]  /*2ef0*/  CS2R R16, SRZ ;  /* 0x0000000000107805 */ /* 0x000fe4000001ff00 */
[----:B------:R-:W-:-:S06]  /*2f00*/  CS2R R22, SRZ ;  /* 0x0000000000167805 */ /* 0x000fcc000001ff00 */
[----:B------:R-:W2:Y:S01]  /*2f10*/  @P6 LDG.E.EL.128 R20, desc[UR4][R54.64] ;  /* 0x0000000436146981 */ /* 0x000ea2000c2e1d00 */
[----:B0-----:R-:W-:Y:S01]  /*2f20*/  IMAD.WIDE R68, R6, 0x4, R18 ;  /* 0x0000000406447825 */ /* 0x001fe200078e0212 */
[----:B------:R-:W-:-:S06]  /*2f30*/  CS2R R18, SRZ ;  /* 0x0000000000127805 */ /* 0x000fcc000001ff00 */
[----:B------:R-:W3:Y:S01]  /*2f40*/  @P6 LDG.E.EL.128 R16, desc[UR4][R68.64] ;  /* 0x0000000444106981 */ /* 0x000ee2000c2e1d00 */
[----:B------:R-:W-:Y:S01]  /*2f50*/  SEL R27, R27, RZ, P3 ;  /* 0x000000ff1b1b7207 */ /* 0x000fe20001800000 */
[----:B------:R-:W-:Y:S01]  /*2f60*/  FFMA R45, R60, R45, R53 ;  /* 0x0000002d3c2d7223 */ /* 0x000fe20000000035 */
[----:B------:R-:W-:Y:S01]  /*2f70*/  FFMA R11, R11, R46, R24 ;  /* 0x0000002e0b0b7223 */ /* 0x000fe20000000018 */
[----:B------:R-:W-:Y:S02]  /*2f80*/  ISETP.GE.AND P2, PT, R58, 0x90800, PT ;  /* 0x000908003a00780c */ /* 0x000fe40003f46270 */
[----:B------:R-:W-:Y:S01]  /*2f90*/  FFMA R47, R62, R47, R27 ;  /* 0x0000002f3e2f7223 */ /* 0x000fe2000000001b */
[----:B--2---:R-:W-:Y:S02]  /*2fa0*/  SEL R67, R20, RZ, P6 ;  /* 0x000000ff14437207 */ /* 0x004fe40003000000 */
[----:B------:R-:W-:Y:S02]  /*2fb0*/  SEL R46, R21, RZ, P6 ;  /* 0x000000ff152e7207 */ /* 0x000fe40003000000 */
[----:B------:R-:W-:-:S02]  /*2fc0*/  CS2R R20, SRZ ;  /* 0x0000000000147805 */ /* 0x000fc4000001ff00 */
[----:B------:R-:W-:Y:S02]  /*2fd0*/  SEL R71, R22, RZ, P6 ;  /* 0x000000ff16477207 */ /* 0x000fe40003000000 */
[----:B------:R-:W-:Y:S02]  /*2fe0*/  SEL R58, R23, RZ, P6 ;  /* 0x000000ff173a7207 */ /* 0x000fe40003000000 */
[----:B------:R-:W-:-:S06]  /*2ff0*/  CS2R R22, SRZ ;  /* 0x0000000000167805 */ /* 0x000fcc000001ff00 */
[----:B------:R-:W2:Y:S01]  /*3000*/  @P1 LDG.E.EL.128 R20, desc[UR4][R54.64] ;  /* 0x0000000436141981 */ /* 0x000ea2000c2e1d00 */
[----:B---3--:R-:W-:Y:S02]  /*3010*/  SEL R24, R16, RZ, P6 ;  /* 0x000000ff10187207 */ /* 0x008fe40003000000 */
[----:B------:R-:W-:Y:S02]  /*3020*/  SEL R27, R17, RZ, P6 ;  /* 0x000000ff111b7207 */ /* 0x000fe40003000000 */
[----:B------:R-:W-:Y:S02]  /*3030*/  CS2R R16, SRZ ;  /* 0x0000000000107805 */ /* 0x000fe4000001ff00 */
[----:B------:R-:W-:Y:S02]  /*3040*/  SEL R44, R18, RZ, P6 ;  /* 0x000000ff122c7207 */ /* 0x000fe40003000000 */
[----:B------:R-:W-:Y:S02]  /*3050*/  SEL R53, R19, RZ, P6 ;  /* 0x000000ff13357207 */ /* 0x000fe40003000000 */
[----:B------:R-:W-:-:S06]  /*3060*/  CS2R R18, SRZ ;  /* 0x0000000000127805 */ /* 0x000fcc000001ff00 */
[----:B------:R-:W3:Y:S01]  /*3070*/  @P1 LDG.E.EL.128 R16, desc[UR4][R68.64] ;  /* 0x0000000444101981 */ /* 0x000ee2000c2e1d00 */
[----:B------:R-:W-:Y:S01]  /*3080*/  FFMA R24, R24, R41, R67 ;  /* 0x0000002918187223 */ /* 0x000fe20000000043 */
[----:B------:R-:W-:Y:S01]  /*3090*/  FMUL R2, R29, R2 ;  /* 0x000000021d027220 */ /* 0x000fe20000400000 */
[----:B------:R-:W-:Y:S01]  /*30a0*/  FFMA R25, R25, R36, R52 ;  /* 0x0000002419197223 */ /* 0x000fe20000000034 */
[----:B------:R-:W-:Y:S01]  /*30b0*/  FFMA R26, R26, R37, R51 ;  /* 0x000000251a1a7223 */ /* 0x000fe20000000033 */
[----:B------:R-:W-:Y:S01]  /*30c0*/  FFMA R27, R27, R40, R46 ;  /* 0x000000281b1b7223 */ /* 0x000fe2000000002e */
[----:B------:R-:W-:Y:S01]  /*30d0*/  FFMA R43, R44, R43, R71 ;  /* 0x0000002b2c2b7223 */ /* 0x000fe20000000047 */
[----:B------:R-:W-:Y:S01]  /*30e0*/  FFMA R42, R53, R42, R58 ;  /* 0x0000002a352a7223 */ /* 0x000fe2000000003a */
[----:B------:R-:W-:Y:S01]  /*30f0*/  FFMA R38, R38, R39, R61 ;  /* 0x0000002726267223 */ /* 0x000fe2000000003d */
[----:B------:R-:W-:Y:S02]  /*3100*/  SEL R9, R9, RZ, P0 ;  /* 0x000000ff09097207 */ /* 0x000fe40000000000 */
[----:B------:R-:W-:-:S02]  /*3110*/  SEL R14, R14, RZ, P0 ;  /* 0x000000ff0e0e7207 */ /* 0x000fc40000000000 */
[C---:B------:R-:W-:Y:S02]  /*3120*/  ISETP.NE.AND P4, PT, R0.reuse, 0x100, PT ;  /* 0x000001000000780c */ /* 0x040fe40003f85270 */
[----:B------:R-:W-:Y:S02]  /*3130*/  ISETP.NE.AND P5, PT, R0, 0x80, PT ;  /* 0x000000800000780c */ /* 0x000fe40003fa5270 */
[----:B------:R-:W-:Y:S02]  /*3140*/  ISETP.GT.AND P6, PT, R6, 0x17f, PT ;  /* 0x0000017f0600780c */ /* 0x000fe40003fc4270 */
[----:B------:R-:W-:Y:S02]  /*3150*/  FSETP.GEU.AND P3, PT, R64, RZ, PT ;  /* 0x000000ff4000720b */ /* 0x000fe40003f6e000 */
[----:B--2---:R-:W-:Y:S02]  /*3160*/  SEL R21, R21, RZ, P1 ;  /* 0x000000ff15157207 */ /* 0x004fe40000800000 */
[----:B------:R-:W-:-:S02]  /*3170*/  SEL R37, R22, RZ, P1 ;  /* 0x000000ff16257207 */ /* 0x000fc40000800000 */
[----:B------:R-:W-:Y:S02]  /*3180*/  SEL R40, R23, RZ, P1 ;  /* 0x000000ff17287207 */ /* 0x000fe40000800000 */
[----:B---3--:R-:W-:Y:S02]  /*3190*/  SEL R29, R16, RZ, P1 ;  /* 0x000000ff101d7207 */ /* 0x008fe40000800000 */
[----:B------:R-:W-:Y:S02]  /*31a0*/  SEL R36, R17, RZ, P1 ;  /* 0x000000ff11247207 */ /* 0x000fe40000800000 */
[----:B------:R-:W-:Y:S02]  /*31b0*/  SEL R18, R18, RZ, P1 ;  /* 0x000000ff12127207 */ /* 0x000fe40000800000 */
[----:B------:R-:W-:Y:S02]  /*31c0*/  SEL R19, R19, RZ, P1 ;  /* 0x000000ff13137207 */ /* 0x000fe40000800000 */
[----:B------:R-:W-:-:S02]  /*31d0*/  SEL R16, R20, RZ, P1 ;  /* 0x000000ff14107207 */ /* 0x000fc40000800000 */
[----:B------:R-:W-:-:S04]  /*31e0*/  FSETP.GEU.AND P1, PT, R24, RZ, PT ;  /* 0x000000ff1800720b */ /* 0x000fc80003f2e000 */
[----:B------:R-:W-:Y:S02]  /*31f0*/  SEL R17, RZ, 0x1, P1 ;  /* 0x00000001ff117807 */ /* 0x000fe40000800000 */
[----:B------:R-:W-:-:S04]  /*3200*/  FSETP.GEU.AND P1, PT, R27, RZ, PT ;  /* 0x000000ff1b00720b */ /* 0x000fc80003f2e000 */
[----:B------:R-:W-:Y:S02]  /*3210*/  SEL R20, RZ, 0x1fffe, P1 ;  /* 0x0001fffeff147807 */ /* 0x000fe40000800000 */
[----:B------:R-:W-:Y:S01]  /*3220*/  FSETP.GEU.AND P1, PT, R43, RZ, PT ;  /* 0x000000ff2b00720b */ /* 0x000fe20003f2e000 */
[----:B------:R-:W-:-:S03]  /*3230*/  FFMA R34, R29, R34, R16 ;  /* 0x000000221d227223 */ /* 0x000fc60000000010 */
        /* <DEDUP_REMOVED lines=10> */
[----:B------:R-:W-:-:S04]  /*32e0*/  FSETP.GEU.AND P1, PT, R35, RZ, PT ;  /* 0x000000ff2300720b */ /* 0x000fc80003f2e000 */
        /* <DEDUP_REMOVED lines=18> */
[----:B------:R-:W-:Y:S01]  /*3410*/  SEL R41, RZ, 0x1, P1 ;  /* 0x00000001ff297807 */ /* 0x000fe20000800000 */
[----:B------:R-:W-:-:S04]  /*3420*/  IMAD.IADD R17, R17, 0x1, R20 ;  /* 0x0000000111117824 */ /* 0x000fc800078e0214 */
[----:B------:R-:W-:Y:S01]  /*3430*/  IMAD.IADD R41, R41, 0x1, R46 ;  /* 0x0000000129297824 */ /* 0x000fe200078e022e */
[----:B------:R-:W-:Y:S01]  /*3440*/  LOP3.LUT R17, R17, 0x3, RZ, 0xc0, !PT ;  /* 0x0000000311117812 */ /* 0x000fe200078ec0ff */
[----:B------:R-:W-:-:S03]  /*3450*/  IMAD.IADD R37, R37, 0x1, R40 ;  /* 0x0000000125257824 */ /* 0x000fc600078e0228 */
[----:B------:R-:W-:Y:S01]  /*3460*/  LOP3.LUT R41, R41, 0x3, RZ, 0xc0, !PT ;  /* 0x0000000329297812 */ /* 0x000fe200078ec0ff */
[----:B------:R-:W-:Y:S01]  /*3470*/  IMAD.IADD R22, R22, 0x1, R23 ;  /* 0x0000000116167824 */ /* 0x000fe200078e0217 */
[----:B------:R-:W-:Y:S02]  /*3480*/  LOP3.LUT R37, R37, 0x3, RZ, 0xc0, !PT ;  /* 0x0000000325257812 */ /* 0x000fe400078ec0ff */
[----:B------:R-:W-:Y:S02]  /*3490*/  IADD3 R16, R17, R21, R16 ;  /* 0x0000001511107210 */ /* 0x000fe40007ffe010 */
[----:B------:R-:W-:Y:S02]  /*34a0*/  IADD3 R39, R41, R44, R39 ;  /* 0x0000002c29277210 */ /* 0x000fe40007ffe027 */
[----:B------:R-:W-:Y:S01]  /*34b0*/  IADD3 R29, R37, R36, R29 ;  /* 0x00000024251d7210 */ /* 0x000fe20007ffe01d */
[----:B------:R-:W-:Y:S01]  /*34c0*/  IMAD.SHL.U32 R16, R16, 0x100, RZ ;  /* 0x0000010010107824 */ /* 0x000fe200078e00ff */
[----:B------:R-:W-:-:S02]  /*34d0*/  LOP3.LUT R20, R39, 0xf, RZ, 0xc0, !PT ;  /* 0x0000000f27147812 */ /* 0x000fc400078ec0ff */
[----:B------:R-:W-:Y:S02]  /*34e0*/  LOP3.LUT R22, R22, 0x3, RZ, 0xc0, !PT ;  /* 0x0000000316167812 */ /* 0x000fe400078ec0ff */
[----:B------:R-:W-:Y:S01]  /*34f0*/  LOP3.LUT R16, R16, 0xf00, RZ, 0xe2, !PT ;  /* 0x00000f0010107812 */ /* 0x000fe200078ee2ff */
[----:B------:R-:W-:Y:S01]  /*3500*/  IMAD R20, R29, 0x10, R20 ;  /* 0x000000101d147824 */ /* 0x000fe200078e0214 */
[----:B------:R-:W-:-:S04]  /*3510*/  IADD3 R19, R22, R19, R18 ;  /* 0x0000001316137210 */ /* 0x000fc80007ffe012 */
[----:B------:R-:W-:Y:S01]  /*3520*/  LOP3.LUT R17, R20, 0xff, RZ, 0xc0, !PT ;  /* 0x000000ff14117812 */ /* 0x000fe200078ec0ff */
[----:B------:R-:W-:Y:S01]  /*3530*/  IMAD R16, R19, 0x1000, R16 ;  /* 0x0000100013107824 */ /* 0x000fe200078e0210 */
[----:B------:R-:W-:-:S03]  /*3540*/  SEL R21, R10, RZ, P0 ;  /* 0x000000ff0a157207 */ /* 0x000fc60000000000 */
[----:B------:R-:W-:Y:S01]  /*3550*/  IMAD.IADD R16, R16, 0x1, R17 ;  /* 0x0000000110107824 */ /* 0x000fe200078e0211 */
[----:B------:R-:W-:-:S04]  /*3560*/  SEL R10, R12, RZ, P0 ;  /* 0x000000ff0c0a7207 */ /* 0x000fc80000000000 */
[----:B------:R-:W-:Y:S02]  /*3570*/  LOP3.LUT R12, R16, 0xffff, RZ, 0xc0, !PT ;  /* 0x0000ffff100c7812 */ /* 0x000fe400078ec0ff */
[----:B------:R-:W-:Y:S02]  /*3580*/  SEL R19, R8, RZ, P0 ;  /* 0x000000ff08137207 */ /* 0x000fe40000000000 */
[----:B------:R-:W-:Y:S02]  /*3590*/  SEL R18, R13, RZ, P0 ;  /* 0x000000ff0d127207 */ /* 0x000fe40000000000 */
[----:B------:R-:W-:Y:S02]  /*35a0*/  SHF.R.U32.HI R8, RZ, 0x7, R12 ;  /* 0x00000007ff087819 */ /* 0x000fe4000001160c */
[----:B------:R-:W-:Y:S01]  /*35b0*/  FSETP.GEU.AND P0, PT, R5, RZ, PT ;  /* 0x000000ff0500720b */ /* 0x000fe20003f0e000 */
[----:B------:R-:W-:Y:S01]  /*35c0*/  FFMA R56, R9, R56, R18 ;  /* 0x0000003809387223 */ /* 0x000fe20000000012 */
[----:B------:R-:W-:-:S02]  /*35d0*/  LOP3.LUT R8, R8, 0x1, RZ, 0xc0, !PT ;  /* 0x0000000108087812 */ /* 0x000fc400078ec0ff */
[--C-:B------:R-:W-:Y:S02]  /*35e0*/  SHF.R.U32.HI R9, RZ, 0x6, R12.reuse ;  /* 0x00000006ff097819 */ /* 0x100fe4000001160c */
[----:B------:R-:W-:Y:S02]  /*35f0*/  FSEL R38, R38, RZ, P1 ;  /* 0x000000ff26267208 */ /* 0x000fe40000800000 */
[----:B------:R-:W-:Y:S02]  /*3600*/  ISETP.NE.U32.AND P1, PT, R8, 0x1, PT ;  /* 0x000000010800780c */ /* 0x000fe40003f25070 */
[----:B------:R-:W-:Y:S02]  /*3610*/  FSEL R8, R5, RZ, P0 ;  /* 0x000000ff05087208 */ /* 0x000fe40000000000 */
[----:B------:R-:W-:Y:S02]  /*3620*/  LOP3.LUT R9, R9, 0x1, RZ, 0xc0, !PT ;  /* 0x0000000109097812 */ /* 0x000fe400078ec0ff */
[----:B------:R-:W-:-:S02]  /*3630*/  SHF.R.U32.HI R5, RZ, 0x5, R12 ;  /* 0x00000005ff057819 */ /* 0x000fc4000001160c */
[----:B------:R-:W-:Y:S02]  /*3640*/  FSETP.GEU.AND P0, PT, R7, RZ, PT ;  /* 0x000000ff0700720b */ /* 0x000fe40003f0e000 */
[----:B------:R-:W-:Y:S02]  /*3650*/  FSEL R45, R45, RZ, P1 ;  /* 0x000000ff2d2d7208 */ /* 0x000fe40000800000 */
[----:B------:R-:W-:Y:S02]  /*3660*/  ISETP.NE.U32.AND P1, PT, R9, 0x1, PT ;  /* 0x000000010900780c */ /* 0x000fe40003f25070 */
[----:B------:R-:W-:Y:S02]  /*3670*/  LOP3.LUT R5, R5, 0x1, RZ, 0xc0, !PT ;  /* 0x0000000105057812 */ /* 0x000fe400078ec0ff */
[----:B------:R-:W-:Y:S02]  /*3680*/  SHF.R.U32.HI R13, RZ, 0x4, R12 ;  /* 0x00000004ff0d7819 */ /* 0x000fe4000001160c */
[----:B------:R-:W-:-:S02]  /*3690*/  FSEL R9, R7, RZ, P0 ;  /* 0x000000ff07097208 */ /* 0x000fc40000000000 */
[----:B------:R-:W-:Y:S02]  /*36a0*/  FSEL R7, R11, RZ, P1 ;  /* 0x000000ff0b077208 */ /* 0x000fe40000800000 */
[----:B------:R-:W-:Y:S02]  /*36b0*/  ISETP.NE.U32.AND P1, PT, R5, 0x1, PT ;  /* 0x000000010500780c */ /* 0x000fe40003f25070 */
[----:B------:R-:W-:Y:S02]  /*36c0*/  LOP3.LUT R13, R13, 0x1, RZ, 0xc0, !PT ;  /* 0x000000010d0d7812 */ /* 0x000fe400078ec0ff */
[----:B------:R-:W-:Y:S02]  /*36d0*/  SHF.R.U32.HI R5, RZ, 0x3, R12 ;  /* 0x00000003ff057819 */ /* 0x000fe4000001160c */
[----:B------:R-:W-:Y:S02]  /*36e0*/  FSEL R15, R15, RZ, P1 ;  /* 0x000000ff0f0f7208 */ /* 0x000fe40000800000 */
[----:B------:R-:W-:-:S02]  /*36f0*/  ISETP.NE.U32.AND P1, PT, R13, 0x1, PT ;  /* 0x000000010d00780c */ /* 0x000fc40003f25070 */
[----:B------:R-:W-:Y:S02]  /*3700*/  LOP3.LUT R5, R5, 0x1, RZ, 0xc0, !PT ;  /* 0x0000000105057812 */ /* 0x000fe400078ec0ff */
[----:B------:R-:W-:Y:S02]  /*3710*/  SHF.R.U32.HI R13, RZ, 0x2, R12 ;  /* 0x00000002ff0d7819 */ /* 0x000fe4000001160c */
[----:B------:R-:W-:Y:S01]  /*3720*/  FSEL R47, R47, RZ, P1 ;  /* 0x000000ff2f2f7208 */ /* 0x000fe20000800000 */
[----:B------:R-:W-:Y:S01]  /*3730*/  FFMA R2, R21, R2, R14 ;  /* 0x0000000215027223 */ /* 0x000fe2000000000e */
[----:B------:R-:W-:Y:S02]  /*3740*/  ISETP.NE.U32.AND P1, PT, R5, 0x1, PT ;  /* 0x000000010500780c */ /* 0x000fe40003f25070 */
[----:B------:R-:W-:Y:S02]  /*3750*/  FSETP.GEU.AND P0, PT, R28, RZ, PT ;  /* 0x000000ff1c00720b */ /* 0x000fe40003f0e000 */
[----:B------:R-:W-:-:S02]  /*3760*/  LOP3.LUT R13, R13, 0x1, RZ, 0xc0, !PT ;  /* 0x000000010d0d7812 */ /* 0x000fc400078ec0ff */
[----:B------:R-:W-:Y:S01]  /*3770*/  SHF.R.U32.HI R14, RZ, 0x1, R12 ;  /* 0x00000001ff0e7819 */ /* 0x000fe2000001160c */
[----:B------:R-:W-:Y:S01]  /*3780*/  FFMA R4, R19, R4, R10 ;  /* 0x0000000413047223 */ /* 0x000fe2000000000a */
[----:B------:R-:W-:Y:S02]  /*3790*/  FSEL R25, R25, RZ, P1 ;  /* 0x000000ff19197208 */ /* 0x000fe40000800000 */
[----:B------:R-:W-:Y:S02]  /*37a0*/  FSEL R10, R28, RZ, P0 ;  /* 0x000000ff1c0a7208 */ /* 0x000fe40000000000 */
[----:B------:R-:W-:Y:S02]  /*37b0*/  ISETP.NE.U32.AND P1, PT, R13, 0x1, PT ;  /* 0x000000010d00780c */ /* 0x000fe40003f25070 */
[----:B------:R-:W-:Y:S02]  /*37c0*/  FSETP.GEU.AND P0, PT, R30, RZ, PT ;  /* 0x000000ff1e00720b */ /* 0x000fe40003f0e000 */
[----:B------:R-:W-:-:S02]  /*37d0*/  LOP3.LUT R14, R14, 0x1, RZ, 0xc0, !PT ;  /* 0x000000010e0e7812 */ /* 0x000fc400078ec0ff */
[----:B------:R-:W-:Y:S02]  /*37e0*/  FSEL R26, R26, RZ, P1 ;  /* 0x000000ff1a1a7208 */ /* 0x000fe40000800000 */
[----:B------:R-:W-:Y:S02]  /*37f0*/  FSEL R11, R30, RZ, P0 ;  /* 0x000000ff1e0b7208 */ /* 0x000fe40000000000 */
[----:B------:R-:W-:Y:S02]  /*3800*/  ISETP.NE.U32.AND P1, PT, R14, 0x1, PT ;  /* 0x000000010e00780c */ /* 0x000fe40003f25070 */
[C---:B------:R-:W-:Y:S02]  /*3810*/  FSETP.GEU.AND P0, PT, R48.reuse, RZ, PT ;  /* 0x000000ff3000720b */ /* 0x040fe40003f0e000 */
[----:B------:R-:W-:Y:S02]  /*3820*/  FSEL R59, R59, RZ, P1 ;  /* 0x000000ff3b3b7208 */ /* 0x000fe40000800000 */
[----:B------:R-:W-:-:S02]  /*3830*/  FSEL R48, R48, RZ, P0 ;  /* 0x000000ff30307208 */ /* 0x000fc40000000000 */
[----:B------:R-:W-:Y:S02]  /*3840*/  FSETP.GEU.AND P1, PT, R31, RZ, PT ;  /* 0x000000ff1f00720b */ /* 0x000fe40003f2e000 */
[----:B------:R-:W-:Y:S02]  /*3850*/  FSETP.GEU.AND P0, PT, R49, RZ, PT ;  /* 0x000000ff3100720b */ /* 0x000fe40003f0e000 */
[----:B------:R-:W-:Y:S02]  /*3860*/  FSEL R51, R31, RZ, P1 ;  /* 0x000000ff1f337208 */ /* 0x000fe40000800000 */
[----:B------:R-:W-:Y:S02]  /*3870*/  FSEL R49, R49, RZ, P0 ;  /* 0x000000ff31317208 */ /* 0x000fe40000000000 */
[----:B------:R-:W-:Y:S02]  /*3880*/  FSETP.GEU.AND P1, PT, R66, RZ, PT ;  /* 0x000000ff4200720b */ /* 0x000fe40003f2e000 */
[----:B------:R-:W-:-:S02]  /*3890*/  SHF.R.U32.HI R5, RZ, 0xf, R12 ;  /* 0x0000000fff057819 */ /* 0x000fc4000001160c */
[----:B------:R-:W-:Y:S02]  /*38a0*/  FSETP.GEU.AND P0, PT, R50, RZ, PT ;  /* 0x000000ff3200720b */ /* 0x000fe40003f0e000 */
[----:B------:R-:W-:Y:S02]  /*38b0*/  @P4 FSEL R8, R45, RZ, P6 ;  /* 0x000000ff2d084208 */ /* 0x000fe40003000000 */
[----:B------:R-:W-:Y:S02]  /*38c0*/  @P4 FSEL R10, R15, RZ, P6 ;  /* 0x000000ff0f0a4208 */ /* 0x000fe40003000000 */
[----:B------:R-:W-:Y:S01]  /*38d0*/  @!P5 FSEL R8, R66, RZ, P1 ;  /* 0x000000ff4208d208 */ /* 0x000fe20000800000 */
[----:B------:R-:W0:Y:S01]  /*38e0*/  LDC.64 R14, c[0x0][0x2b0] ;  /* 0x0000ac00ff0e7b82 */ /* 0x000e220000000a00 */
[----:B------:R-:W-:Y:S02]  /*38f0*/  LOP3.LUT R5, R5, 0x1, RZ, 0xc0, !PT ;  /* 0x0000000105057812 */ /* 0x000fe400078ec0ff */
[----:B------:R-:W-:-:S02]  /*3900*/  FSEL R50, R50, RZ, P0 ;  /* 0x000000ff32327208 */ /* 0x000fc40000000000 */
[----:B------:R-:W-:Y:S02]  /*3910*/  FSETP.GEU.AND P1, PT, R63, RZ, PT ;  /* 0x000000ff3f00720b */ /* 0x000fe40003f2e000 */
[----:B------:R-:W-:Y:S02]  /*3920*/  @P4 FSEL R9, R7, RZ, P6 ;  /* 0x000000ff07094208 */ /* 0x000fe40003000000 */
[----:B------:R-:W-:Y:S02]  /*3930*/  @P4 FSEL R11, R47, RZ, P6 ;  /* 0x000000ff2f0b4208 */ /* 0x000fe40003000000 */
[----:B------:R-:W-:Y:S02]  /*3940*/  @P4 FSEL R48, R25, RZ, P6 ;  /* 0x000000ff19304208 */ /* 0x000fe40003000000 */
[----:B------:R-:W-:Y:S02]  /*3950*/  @P4 FSEL R49, R26, RZ, P6 ;  /* 0x000000ff1a314208 */ /* 0x000fe40003000000 */
[----:B------:R-:W-:-:S02]  /*3960*/  @P4 FSEL R50, R59, RZ, P6 ;  /* 0x000000ff3b324208 */ /* 0x000fc40003000000 */
[----:B------:R-:W-:Y:S02]  /*3970*/  @P4 FSEL R51, R38, RZ, P6 ;  /* 0x000000ff26334208 */ /* 0x000fe40003000000 */
[----:B------:R-:W-:Y:S02]  /*3980*/  SHF.R.U32.HI R0, RZ, 0x9, R12 ;  /* 0x00000009ff007819 */ /* 0x000fe4000001160c */
[----:B------:R-:W-:Y:S02]  /*3990*/  ISETP.GE.AND P6, PT, R6, 0x80, PT ;  /* 0x000000800600780c */ /* 0x000fe40003fc6270 */
[----:B------:R-:W-:Y:S02]  /*39a0*/  ISETP.NE.U32.AND P0, PT, R5, 0x1, PT ;  /* 0x000000010500780c */ /* 0x000fe40003f05070 */
[----:B------:R-:W-:Y:S02]  /*39b0*/  FSETP.GEU.AND P4, PT, R65, RZ, PT ;  /* 0x000000ff4100720b */ /* 0x000fe40003f8e000 */
[----:B------:R-:W-:-:S02]  /*39c0*/  @!P5 FSEL R9, R63, RZ, P1 ;  /* 0x000000ff3f09d208 */ /* 0x000fc40000800000 */
[----:B------:R-:W-:Y:S02]  /*39d0*/  LOP3.LUT R0, R0, 0x1, RZ, 0xc0, !PT ;  /* 0x0000000100007812 */ /* 0x000fe400078ec0ff */
[----:B------:R-:W-:Y:S02]  /*39e0*/  FSETP.GEU.AND P1, PT, R4, RZ, PT ;  /* 0x000000ff0400720b */ /* 0x000fe40003f2e000 */
[----:B------:R-:W-:Y:S02]  /*39f0*/  SHF.R.U32.HI R5, RZ, 0x8, R12 ;  /* 0x00000008ff057819 */ /* 0x000fe4000001160c */
[----:B------:R-:W-:Y:S02]  /*3a00*/  @!P5 FSEL R10, R64, RZ, P3 ;  /* 0x000000ff400ad208 */ /* 0x000fe40001800000 */
[----:B------:R-:W-:Y:S02]  /*3a10*/  @!P5 FSEL R11, R65, RZ, P4 ;  /* 0x000000ff410bd208 */ /* 0x000fe40002000000 */
[----:B------:R-:W-:-:S02]  /*3a20*/  FSETP.GEU.AND P3, PT, R56, RZ, PT ;  /* 0x000000ff3800720b */ /* 0x000fc40003f6e000 */
[----:B------:R-:W-:Y:S02]  /*3a30*/  ISETP.NE.U32.AND P4, PT, R0, 0x1, PT ;  /* 0x000000010000780c */ /* 0x000fe40003f85070 */
[----:B------:R-:W-:Y:S02]  /*3a40*/  @!P5 FSEL R48, R4, RZ, P1 ;  /* 0x000000ff0430d208 */ /* 0x000fe40000800000 */
[----:B------:R-:W-:Y:S02]  /*3a50*/  LOP3.LUT R5, R5, 0x1, RZ, 0xc0, !PT ;  /* 0x0000000105057812 */ /* 0x000fe400078ec0ff */
[--C-:B------:R-:W-:Y:S02]  /*3a60*/  SHF.R.U32.HI R0, RZ, 0xb, R12.reuse ;  /* 0x0000000bff007819 */ /* 0x100fe4000001160c */
[----:B------:R-:W-:Y:S02]  /*3a70*/  SHF.R.U32.HI R4, RZ, 0xa, R12 ;  /* 0x0000000aff047819 */ /* 0x000fe4000001160c */
[----:B------:R-:W-:-:S02]  /*3a80*/  @!P5 FSEL R49, R56, RZ, P3 ;  /* 0x000000ff3831d208 */ /* 0x000fc40001800000 */
[----:B------:R-:W-:Y:S02]  /*3a90*/  FSETP.GEU.AND P1, PT, R2, RZ, PT ;  /* 0x000000ff0200720b */ /* 0x000fe40003f2e000 */
[----:B------:R-:W-:Y:S02]  /*3aa0*/  ISETP.NE.U32.AND P3, PT, R5, 0x1, PT ;  /* 0x000000010500780c */ /* 0x000fe40003f65070 */
[----:B------:R-:W-:Y:S02]  /*3ab0*/  LOP3.LUT R0, R0, 0x1, RZ, 0xc0, !PT ;  /* 0x0000000100007812 */ /* 0x000fe400078ec0ff */
[----:B------:R-:W-:Y:S02]  /*3ac0*/  LOP3.LUT R4, R4, 0x1, RZ, 0xc0, !PT ;  /* 0x0000000104047812 */ /* 0x000fe400078ec0ff */
[----:B------:R-:W-:Y:S02]  /*3ad0*/  @!P6 FSEL R9, R27, RZ, P4 ;  /* 0x000000ff1b09e208 */ /* 0x000fe40002000000 */
[----:B------:R-:W-:-:S02]  /*3ae0*/  ISETP.GE.AND P4, PT, R3, 0x90800, PT ;  /* 0x000908000300780c */ /* 0x000fc40003f86270 */
[----:B------:R-:W-:Y:S02]  /*3af0*/  @!P5 FSEL R50, R2, RZ, P1 ;  /* 0x000000ff0232d208 */ /* 0x000fe40000800000 */
[----:B------:R-:W-:Y:S02]  /*3b00*/  @!P6 FSEL R8, R24, RZ, P3 ;  /* 0x000000ff1808e208 */ /* 0x000fe40001800000 */
[----:B------:R-:W-:Y:S02]  /*3b10*/  ISETP.NE.U32.AND P1, PT, R0, 0x1, PT ;  /* 0x000000010000780c */ /* 0x000fe40003f25070 */
[----:B------:R-:W-:Y:S02]  /*3b20*/  ISETP.NE.U32.AND P3, PT, R4, 0x1, PT ;  /* 0x000000010400780c */ /* 0x000fe40003f65070 */
[--C-:B------:R-:W-:Y:S02]  /*3b30*/  SHF.R.U32.HI R0, RZ, 0xe, R12.reuse ;  /* 0x0000000eff007819 */ /* 0x100fe4000001160c */
[----:B------:R-:W-:-:S02]  /*3b40*/  SHF.R.U32.HI R4, RZ, 0xc, R12 ;  /* 0x0000000cff047819 */ /* 0x000fc4000001160c */
[----:B------:R-:W-:Y:S02]  /*3b50*/  SHF.R.U32.HI R12, RZ, 0xd, R12 ;  /* 0x0000000dff0c7819 */ /* 0x000fe4000001160c */
[----:B------:R-:W-:Y:S01]  /*3b60*/  @!P6 FSEL R10, R43, RZ, P3 ;  /* 0x000000ff2b0ae208 */ /* 0x000fe20001800000 */
[----:B0-----:R-:W-:Y:S01]  /*3b70*/  IMAD.WIDE R2, R3, 0x4, R14 ;  /* 0x0000000403027825 */ /* 0x001fe200078e020e */
[----:B------:R-:W-:Y:S02]  /*3b80*/  FSETP.GEU.AND P3, PT, R57, RZ, PT ;  /* 0x000000ff3900720b */ /* 0x000fe40003f6e000 */
[----:B------:R-:W-:Y:S02]  /*3b90*/  @!P6 FSEL R11, R42, RZ, P1 ;  /* 0x000000ff2a0be208 */ /* 0x000fe40000800000 */
[----:B------:R-:W-:Y:S02]  /*3ba0*/  LOP3.LUT R0, R0, 0x1, RZ, 0xc0, !PT ;  /* 0x0000000100007812 */ /* 0x000fe400078ec0ff */
[----:B------:R-:W-:-:S02]  /*3bb0*/  LOP3.LUT R4, R4, 0x1, RZ, 0xc0, !PT ;  /* 0x0000000104047812 */ /* 0x000fc400078ec0ff */
[----:B------:R-:W-:Y:S02]  /*3bc0*/  LOP3.LUT R12, R12, 0x1, RZ, 0xc0, !PT ;  /* 0x000000010c0c7812 */ /* 0x000fe400078ec0ff */
[----:B------:R-:W-:Y:S01]  /*3bd0*/  @!P5 FSEL R51, R57, RZ, P3 ;  /* 0x000000ff3933d208 */ /* 0x000fe20001800000 */
[----:B------:R0:W-:Y:S01]  /*3be0*/  @!P4 STG.E.128 desc[UR4][R2.64], R8 ;  /* 0x000000080200c986 */ /* 0x0001e2000c101d04 */
[----:B------:R-:W-:Y:S02]  /*3bf0*/  ISETP.NE.U32.AND P1, PT, R0, 0x1, PT ;  /* 0x000000010000780c */ /* 0x000fe40003f25070 */
[----:B------:R-:W-:Y:S02]  /*3c00*/  ISETP.NE.U32.AND P5, PT, R4, 0x1, PT ;  /* 0x000000010400780c */ /* 0x000fe40003fa5070 */
[----:B------:R-:W-:Y:S02]  /*3c10*/  ISETP.NE.U32.AND P3, PT, R12, 0x1, PT ;  /* 0x000000010c00780c */ /* 0x000fe40003f65070 */
[----:B------:R-:W-:-:S02]  /*3c20*/  @!P6 FSEL R51, R32, RZ, P0 ;  /* 0x000000ff2033e208 */ /* 0x000fc40000000000 */
[----:B------:R-:W-:Y:S02]  /*3c30*/  @!P6 FSEL R48, R34, RZ, P5 ;  /* 0x000000ff2230e208 */ /* 0x000fe40002800000 */
[----:B------:R-:W-:Y:S02]  /*3c40*/  @!P6 FSEL R49, R33, RZ, P3 ;  /* 0x000000ff2131e208 */ /* 0x000fe40001800000 */
[----:B------:R-:W-:Y:S01]  /*3c50*/  @!P6 FSEL R50, R35, RZ, P1 ;  /* 0x000000ff2332e208 */ /* 0x000fe20000800000 */
[----:B0-----:R-:W-:Y:S06]  /*3c60*/  @P2 EXIT ;  /* 0x000000000000294d */ /* 0x001fec0003800000 */
[----:B------:R-:W-:Y:S01]  /*3c70*/  STG.E.128 desc[UR4][R2.64+0x800], R48 ;  /* 0x0008003002007986 */ /* 0x000fe2000c101d04 */
[----:B------:R-:W-:Y:S05]  /*3c80*/  EXIT ;  /* 0x000000000000794d */ /* 0x000fea0003800000 */
.L_x_0:
[----:B------:R-:W-:-:S00]  /*3c90*/  BRA `(.L_x_0) ;  /* 0xfffffffc00fc7947 */ /* 0x000fc0000383ffff */
[----:B------:R-:W-:-:S00]  /*3ca0*/  NOP ;  /* 0x0000000000007918 */ /* 0x000fc00000000000 */
        /* <DEDUP_REMOVED lines=13> */
.L_x_1:


//--------------------- .nv.global.init           --------------------------
	.section	.nv.global.init,"aw",@progbits
.nv.global.init:
	.type		_$_str,@object
	.size		_$_str,(_$_str_$_2 - _$_str)
_$_str:
        /*0000*/ 	.byte	0x5f, 0x5f, 0x43, 0x55, 0x44, 0x41, 0x5f, 0x46, 0x54, 0x5a, 0x00
	.type		_$_str_$_2,@object
	.size		_$_str_$_2,(.L_1 - _$_str_$_2)
_$_str_$_2:
        /*000b*/ 	.byte	0x5f, 0x5f, 0x43, 0x55, 0x44, 0x41, 0x5f, 0x50, 0x52, 0x45, 0x43, 0x5f, 0x53, 0x51, 0x52, 0x54
        /*001b*/ 	.byte	0x00
.L_1:


//--------------------- .nv.constant0.triton_poi_fused_cat_16 --------------------------
	.section	.nv.constant0.triton_poi_fused_cat_16,"a",@progbits
	.sectionflags	@""
	.align	4
.nv.constant0.triton_poi_fused_cat_16:
	.zero		700
